// auto-generated by cutlass_sweep.gemm — config: {"arch": "sm_90", "cluster_m": 1, "cluster_n": 1, "dtype": "bf16", "dtype_b": "e4m3", "layout": "nt", "stages": 0, "tile_k": 64, "tile_m": 256, "tile_n": 64}
#include "cutlass/cutlass.h"
#include "cutlass/gemm/collective/collective_builder.hpp"
#include "cutlass/gemm/device/gemm_universal_adapter.h"
#include "cutlass/gemm/kernel/gemm_universal.hpp"
#include "cutlass/epilogue/collective/collective_builder.hpp"

using ElemA = cutlass::bfloat16_t;
using ElemB = cutlass::float_e4m3_t;
using ElemCD = cutlass::bfloat16_t;
using Acc  = float;
using TileShape    = cute::Shape<cute::_256, cute::_64, cute::_64>;
using ClusterShape = cute::Shape<cute::_1, cute::_1, cute::_1>;

using CollectiveEpilogue = typename cutlass::epilogue::collective::CollectiveBuilder<
    cutlass::arch::Sm90, cutlass::arch::OpClassTensorOp,
    TileShape, ClusterShape,
    cutlass::epilogue::collective::EpilogueTileAuto,
    Acc, Acc,
    ElemCD, cutlass::layout::RowMajor, 128 / cutlass::sizeof_bits<ElemCD>::value,
    ElemCD, cutlass::layout::RowMajor, 128 / cutlass::sizeof_bits<ElemCD>::value,
    cutlass::epilogue::collective::EpilogueScheduleAuto
  >::CollectiveOp;

using CollectiveMainloop = typename cutlass::gemm::collective::CollectiveBuilder<
    cutlass::arch::Sm90, cutlass::arch::OpClassTensorOp,
    ElemA, cutlass::layout::RowMajor, 128 / cutlass::sizeof_bits<ElemA>::value,
    ElemB, cutlass::layout::ColumnMajor, 128 / cutlass::sizeof_bits<ElemB>::value,
    Acc,
    TileShape, ClusterShape,
    cutlass::gemm::collective::StageCountAutoCarveout<static_cast<int>(sizeof(typename CollectiveEpilogue::SharedStorage))>,
    cutlass::gemm::collective::KernelScheduleAuto
  >::CollectiveOp;

using GemmKernel = cutlass::gemm::kernel::GemmUniversal<
    cute::Shape<int,int,int,int>,
    CollectiveMainloop,
    CollectiveEpilogue
>;
using Gemm = cutlass::gemm::device::GemmUniversalAdapter<GemmKernel>;

// Force the device kernel symbol into the cubin without needing a host main.
auto* _anchor = &cutlass::device_kernel<GemmKernel>;


// ===== COMPILED SASS (sm_90a) =====

	.target	sm_90a

	.elftype	@"ET_EXEC"


//--------------------- .note.nv.tkinfo           --------------------------
	.section	.note.nv.tkinfo,"",@"SHT_NOTE"
	.sectionflags	@"SHF_NOTE_NV_TKINFO"
	.tkinfo
        /*0018*/ 	.word	0x00000002
        /*0030*/ 	.string	""
        /*0030*/ 	.string	"ptxas"
        /*0030*/ 	.string	"Cuda compilation tools, release 13.0, V13.0.88"
        /*0030*/ 	.string	"Build cuda_13.0.r13.0/compiler.36424714_0"
        /*0030*/ 	.string	"-arch sm_90a -m 64 "



//--------------------- .note.nv.cuinfo           --------------------------
	.section	.note.nv.cuinfo,"",@"SHT_NOTE"
	.sectionflags	@"SHF_NOTE_NV_CUINFO"
        /*0018*/ 	.short	0x0002
        /*001a*/ 	.short	0x005a
        /*001c*/ 	.short	0x0082
	.zero		2


//--------------------- .nv.info                  --------------------------
	.section	.nv.info,"",@"SHT_CUDA_INFO"
	.align	4


	//----- nvinfo : EIATTR_REGCOUNT
	.align		4
        /*0000*/ 	.byte	0x04, 0x2f
        /*0002*/ 	.short	(.L_16 - .L_15)
	.align		4
.L_15:
        /*0004*/ 	.word	index@(_ZN7cutlass13device_kernelINS_4gemm6kernel13GemmUniversalIN4cute5tupleIJiiiiEEENS1_10collective13CollectiveMmaINS1_49MainloopSm90TmaGmmaRmemAWarpSpecializedMixedInputILi9ENS5_IJNS4_1CILi1EEESB_SB_EEENS1_35KernelTmaWarpSpecializedCooperativeEEENS5_IJNSA_ILi256EEENSA_ILi64EEESG_EEENS_10bfloat16_tENS5_IJlSB_lEEENS5_IJNS_12float_e4m3_tEEEESJ_NS4_8TiledMMAINS4_8MMA_AtomIJNS4_4SM904GMMA27MMA_64x64x16_F32BF16BF16_RSILNSP_5MajorE0ELSR_0ELNSP_7ScaleInE1ELSS_1EEEEEENS4_6LayoutINS5_IJNSA_ILi2EEESB_SB_EEENS5_IJSB_NSA_ILi0EEESY_EEEEENS5_IJNS4_10UnderscoreES11_S11_EEEEENS4_13SM90_TMA_LOADENS4_14ComposedLayoutINS4_7SwizzleILi3ELi4ELi3EEENS4_18smem_ptr_flag_bitsILi16EEENSV_INS5_IJNSA_ILi8EEESG_EEENS5_IJSG_SB_EEEEEEEvNS4_8identityES14_NS15_INS16_ILi2ELi4ELi3EEENS18_ILi8EEES1D_EENS4_9Copy_AtomIJNS4_39AutoVectorizingCopyWithAssumedAlignmentILi128EEESK_EEES1F_EENS_8epilogue10collective6detail29Sm90TmaWarpSpecializedAdapterINS1P_15DefaultEpilogueISI_SJ_SJ_NS1O_6thread17LinearCombinationISI_Li1EffLNS1T_9ScaleType4KindE0ELNS_15FloatRoundStyleE2ESI_EENS1_15EpilogueDefaultEEEEEvvEEEEvNT_6ParamsE)
        /*0008*/ 	.word	0x000000a8


	//----- nvinfo : EIATTR_FRAME_SIZE
	.align		4
.L_16:
        /*000c*/ 	.byte	0x04, 0x11
        /*000e*/ 	.short	(.L_18 - .L_17)
	.align		4
.L_17:
        /*0010*/ 	.word	index@(_ZN7cutlass13device_kernelINS_4gemm6kernel13GemmUniversalIN4cute5tupleIJiiiiEEENS1_10collective13CollectiveMmaINS1_49MainloopSm90TmaGmmaRmemAWarpSpecializedMixedInputILi9ENS5_IJNS4_1CILi1EEESB_SB_EEENS1_35KernelTmaWarpSpecializedCooperativeEEENS5_IJNSA_ILi256EEENSA_ILi64EEESG_EEENS_10bfloat16_tENS5_IJlSB_lEEENS5_IJNS_12float_e4m3_tEEEESJ_NS4_8TiledMMAINS4_8MMA_AtomIJNS4_4SM904GMMA27MMA_64x64x16_F32BF16BF16_RSILNSP_5MajorE0ELSR_0ELNSP_7ScaleInE1ELSS_1EEEEEENS4_6LayoutINS5_IJNSA_ILi2EEESB_SB_EEENS5_IJSB_NSA_ILi0EEESY_EEEEENS5_IJNS4_10UnderscoreES11_S11_EEEEENS4_13SM90_TMA_LOADENS4_14ComposedLayoutINS4_7SwizzleILi3ELi4ELi3EEENS4_18smem_ptr_flag_bitsILi16EEENSV_INS5_IJNSA_ILi8EEESG_EEENS5_IJSG_SB_EEEEEEEvNS4_8identityES14_NS15_INS16_ILi2ELi4ELi3EEENS18_ILi8EEES1D_EENS4_9Copy_AtomIJNS4_39AutoVectorizingCopyWithAssumedAlignmentILi128EEESK_EEES1F_EENS_8epilogue10collective6detail29Sm90TmaWarpSpecializedAdapterINS1P_15DefaultEpilogueISI_SJ_SJ_NS1O_6thread17LinearCombinationISI_Li1EffLNS1T_9ScaleType4KindE0ELNS_15FloatRoundStyleE2ESI_EENS1_15EpilogueDefaultEEEEEvvEEEEvNT_6ParamsE)
        /*0014*/ 	.word	0x00000000


	//----- nvinfo : EIATTR_MIN_STACK_SIZE
	.align		4
.L_18:
        /*0018*/ 	.byte	0x04, 0x12
        /*001a*/ 	.short	(.L_20 - .L_19)
	.align		4
.L_19:
        /*001c*/ 	.word	index@(_ZN7cutlass13device_kernelINS_4gemm6kernel13GemmUniversalIN4cute5tupleIJiiiiEEENS1_10collective13CollectiveMmaINS1_49MainloopSm90TmaGmmaRmemAWarpSpecializedMixedInputILi9ENS5_IJNS4_1CILi1EEESB_SB_EEENS1_35KernelTmaWarpSpecializedCooperativeEEENS5_IJNSA_ILi256EEENSA_ILi64EEESG_EEENS_10bfloat16_tENS5_IJlSB_lEEENS5_IJNS_12float_e4m3_tEEEESJ_NS4_8TiledMMAINS4_8MMA_AtomIJNS4_4SM904GMMA27MMA_64x64x16_F32BF16BF16_RSILNSP_5MajorE0ELSR_0ELNSP_7ScaleInE1ELSS_1EEEEEENS4_6LayoutINS5_IJNSA_ILi2EEESB_SB_EEENS5_IJSB_NSA_ILi0EEESY_EEEEENS5_IJNS4_10UnderscoreES11_S11_EEEEENS4_13SM90_TMA_LOADENS4_14ComposedLayoutINS4_7SwizzleILi3ELi4ELi3EEENS4_18smem_ptr_flag_bitsILi16EEENSV_INS5_IJNSA_ILi8EEESG_EEENS5_IJSG_SB_EEEEEEEvNS4_8identityES14_NS15_INS16_ILi2ELi4ELi3EEENS18_ILi8EEES1D_EENS4_9Copy_AtomIJNS4_39AutoVectorizingCopyWithAssumedAlignmentILi128EEESK_EEES1F_EENS_8epilogue10collective6detail29Sm90TmaWarpSpecializedAdapterINS1P_15DefaultEpilogueISI_SJ_SJ_NS1O_6thread17LinearCombinationISI_Li1EffLNS1T_9ScaleType4KindE0ELNS_15FloatRoundStyleE2ESI_EENS1_15EpilogueDefaultEEEEEvvEEEEvNT_6ParamsE)
        /*0020*/ 	.word	0x00000000
.L_20:


//--------------------- .nv.compat                --------------------------
	.section	.nv.compat,"",@"SHT_CUDA_COMPAT_INFO"
	.align	4
        /*0000*/ 	.byte	0x02, 0x09, 0x01, 0x00, 0x02, 0x02, 0x04, 0x00, 0x02, 0x05, 0x05, 0x00, 0x03, 0x07, 0x01, 0x01
        /*0010*/ 	.byte	0x02, 0x03, 0x01, 0x00, 0x02, 0x06, 0x01, 0x00, 0x04, 0x0b, 0x08, 0x00, 0x00, 0x00, 0x00, 0x00
        /*0020*/ 	.byte	0x00, 0x00, 0x00, 0x00


//--------------------- .nv.info._ZN7cutlass13device_kernelINS_4gemm6kernel13GemmUniversalIN4cute5tupleIJiiiiEEENS1_10collective13CollectiveMmaINS1_49MainloopSm90TmaGmmaRmemAWarpSpecializedMixedInputILi9ENS5_IJNS4_1CILi1EEESB_SB_EEENS1_35KernelTmaWarpSpecializedCooperativeEEENS5_IJNSA_ILi256EEENSA_ILi64EEESG_EEENS_10bfloat16_tENS5_IJlSB_lEEENS5_IJNS_12float_e4m3_tEEEESJ_NS4_8TiledMMAINS4_8MMA_AtomIJNS4_4SM904GMMA27MMA_64x64x16_F32BF16BF16_RSILNSP_5MajorE0ELSR_0ELNSP_7ScaleInE1ELSS_1EEEEEENS4_6LayoutINS5_IJNSA_ILi2EEESB_SB_EEENS5_IJSB_NSA_ILi0EEESY_EEEEENS5_IJNS4_10UnderscoreES11_S11_EEEEENS4_13SM90_TMA_LOADENS4_14ComposedLayoutINS4_7SwizzleILi3ELi4ELi3EEENS4_18smem_ptr_flag_bitsILi16EEENSV_INS5_IJNSA_ILi8EEESG_EEENS5_IJSG_SB_EEEEEEEvNS4_8identityES14_NS15_INS16_ILi2ELi4ELi3EEENS18_ILi8EEES1D_EENS4_9Copy_AtomIJNS4_39AutoVectorizingCopyWithAssumedAlignmentILi128EEESK_EEES1F_EENS_8epilogue10collective6detail29Sm90TmaWarpSpecializedAdapterINS1P_15DefaultEpilogueISI_SJ_SJ_NS1O_6thread17LinearCombinationISI_Li1EffLNS1T_9ScaleType4KindE0ELNS_15FloatRoundStyleE2ESI_EENS1_15EpilogueDefaultEEEEEvvEEEEvNT_6ParamsE --------------------------
	.section	.nv.info._ZN7cutlass13device_kernelINS_4gemm6kernel13GemmUniversalIN4cute5tupleIJiiiiEEENS1_10collective13CollectiveMmaINS1_49MainloopSm90TmaGmmaRmemAWarpSpecializedMixedInputILi9ENS5_IJNS4_1CILi1EEESB_SB_EEENS1_35KernelTmaWarpSpecializedCooperativeEEENS5_IJNSA_ILi256EEENSA_ILi64EEESG_EEENS_10bfloat16_tENS5_IJlSB_lEEENS5_IJNS_12float_e4m3_tEEEESJ_NS4_8TiledMMAINS4_8MMA_AtomIJNS4_4SM904GMMA27MMA_64x64x16_F32BF16BF16_RSILNSP_5MajorE0ELSR_0ELNSP_7ScaleInE1ELSS_1EEEEEENS4_6LayoutINS5_IJNSA_ILi2EEESB_SB_EEENS5_IJSB_NSA_ILi0EEESY_EEEEENS5_IJNS4_10UnderscoreES11_S11_EEEEENS4_13SM90_TMA_LOADENS4_14ComposedLayoutINS4_7SwizzleILi3ELi4ELi3EEENS4_18smem_ptr_flag_bitsILi16EEENSV_INS5_IJNSA_ILi8EEESG_EEENS5_IJSG_SB_EEEEEEEvNS4_8identityES14_NS15_INS16_ILi2ELi4ELi3EEENS18_ILi8EEES1D_EENS4_9Copy_AtomIJNS4_39AutoVectorizingCopyWithAssumedAlignmentILi128EEESK_EEES1F_EENS_8epilogue10collective6detail29Sm90TmaWarpSpecializedAdapterINS1P_15DefaultEpilogueISI_SJ_SJ_NS1O_6thread17LinearCombinationISI_Li1EffLNS1T_9ScaleType4KindE0ELNS_15FloatRoundStyleE2ESI_EENS1_15EpilogueDefaultEEEEEvvEEEEvNT_6ParamsE,"",@"SHT_CUDA_INFO"
	.sectionflags	@""
	.align	4


	//----- nvinfo : EIATTR_CUDA_API_VERSION
	.align		4
        /*0000*/ 	.byte	0x04, 0x37
        /*0002*/ 	.short	(.L_22 - .L_21)
.L_21:
        /*0004*/ 	.word	0x00000082


	//----- nvinfo : EIATTR_KPARAM_INFO
	.align		4
.L_22:
        /*0008*/ 	.byte	0x04, 0x17
        /*000a*/ 	.short	(.L_24 - .L_23)
.L_23:
        /*000c*/ 	.word	0x00000000
        /*0010*/ 	.short	0x0000
        /*0012*/ 	.short	0x0070
        /*0014*/ 	.byte	0x00, 0xf0, 0x01, 0x18


	//----- nvinfo : EIATTR_SPARSE_MMA_MASK
	.align		4
.L_24:
        /*0018*/ 	.byte	0x03, 0x50
        /*001a*/ 	.short	0x0000


	//----- nvinfo : EIATTR_MAXREG_COUNT
	.align		4
        /*001c*/ 	.byte	0x03, 0x1b
        /*001e*/ 	.short	0x00a8


	//----- nvinfo : EIATTR_NUM_BARRIERS
	.align		4
        /*0020*/ 	.byte	0x02, 0x4c
        /*0022*/ 	.byte	0x01
	.zero		1


	//----- nvinfo : EIATTR_EXTERNS
	.align		4
        /*0024*/ 	.byte	0x04, 0x0f
        /*0026*/ 	.short	(.L_26 - .L_25)


	//   ....[0]....
	.align		4
.L_25:
        /*0028*/ 	.word	index@(__assertfail)


	//----- nvinfo : EIATTR_MERCURY_ISA_VERSION
	.align		4
.L_26:
        /*002c*/ 	.byte	0x03, 0x5f
        /*002e*/ 	.short	0x0101


	//----- nvinfo : EIATTR_INT_WARP_WIDE_INSTR_OFFSETS
	.align		4
        /*0030*/ 	.byte	0x04, 0x31
        /*0032*/ 	.short	(.L_28 - .L_27)


	//   ....[0]....
.L_27:
        /*0034*/ 	.word	0x000004a0


	//   ....[1]....
        /*0038*/ 	.word	0x000004b0


	//   ....[2]....
        /*003c*/ 	.word	0x000005a0


	//----- nvinfo : EIATTR_COOP_GROUP_MASK_REGIDS
	.align		4
.L_28:
        /*0040*/ 	.byte	0x04, 0x29
        /*0042*/ 	.short	(.L_30 - .L_29)


	//   ....[0]....
.L_29:
        /*0044*/ 	.word	0xffffffff


	//   ....[1]....
        /*0048*/ 	.word	0xffffffff


	//   ....[2]....
        /*004c*/ 	.word	0xffffffff


	//   ....[3]....
        /*0050*/ 	.word	0xffffffff


	//   ....[4]....
        /*0054*/ 	.word	0x0500000f


	//----- nvinfo : EIATTR_COOP_GROUP_INSTR_OFFSETS
	.align		4
.L_30:
        /*0058*/ 	.byte	0x04, 0x28
        /*005a*/ 	.short	(.L_32 - .L_31)


	//   ....[0]....
.L_31:
        /*005c*/ 	.word	0x00000060


	//   ....[1]....
        /*0060*/ 	.word	0x00000070


	//   ....[2]....
        /*0064*/ 	.word	0x00000130


	//   ....[3]....
        /*0068*/ 	.word	0x00000390


	//   ....[4]....
        /*006c*/ 	.word	0x0000b5a0


	//----- nvinfo : EIATTR_REG_RECONFIG
	.align		4
.L_32:
        /*0070*/ 	.byte	0x01, 0x54
	.zero		2


	//----- nvinfo : EIATTR_SYSCALL_OFFSETS
	.align		4
        /*0074*/ 	.byte	0x04, 0x46
        /*0076*/ 	.short	(.L_34 - .L_33)


	//   ....[0]....
.L_33:
        /*0078*/ 	.word	0x00001170


	//   ....[1]....
        /*007c*/ 	.word	0x0000a320


	//   ....[2]....
        /*0080*/ 	.word	0x0000a450


	//----- nvinfo : EIATTR_MBARRIER_INSTR_OFFSETS
	.align		4
.L_34:
        /*0084*/ 	.byte	0x04, 0x39
        /*0086*/ 	.short	(.L_36 - .L_35)


	//   ....[0]....
.L_35:
        /*0088*/ 	.word	0x00000250
        /*008c*/ 	.word	0x000000ff
        /*0090*/ 	.word	0x00000000
        /*0094*/ 	.short	0x0100
        /*0096*/ 	.byte	0x08
	.zero		1


	//   ....[1]....
        /*0098*/ 	.word	0x00000260
        /*009c*/ 	.word	0x000000ff
        /*00a0*/ 	.word	0x00000048
        /*00a4*/ 	.short	0x0100
        /*00a6*/ 	.byte	0x08
	.zero		1


	//   ....[2]....
        /*00a8*/ 	.word	0x00000270
        /*00ac*/ 	.word	0x000000ff
        /*00b0*/ 	.word	0x00000008
        /*00b4*/ 	.short	0x0100
        /*00b6*/ 	.byte	0x08
	.zero		1


	//   ....[3]....
        /*00b8*/ 	.word	0x00000280
        /*00bc*/ 	.word	0x000000ff
        /*00c0*/ 	.word	0x00000050
        /*00c4*/ 	.short	0x0100
        /*00c6*/ 	.byte	0x08
	.zero		1


	//   ....[4]....
        /*00c8*/ 	.word	0x00000290
        /*00cc*/ 	.word	0x000000ff
        /*00d0*/ 	.word	0x00000010
        /*00d4*/ 	.short	0x0100
        /*00d6*/ 	.byte	0x08
	.zero		1


	//   ....[5]....
        /*00d8*/ 	.word	0x000002a0
        /*00dc*/ 	.word	0x000000ff
        /*00e0*/ 	.word	0x00000058
        /*00e4*/ 	.short	0x0100
        /*00e6*/ 	.byte	0x08
	.zero		1


	//   ....[6]....
        /*00e8*/ 	.word	0x000002b0
        /*00ec*/ 	.word	0x000000ff
        /*00f0*/ 	.word	0x00000018
        /*00f4*/ 	.short	0x0100
        /*00f6*/ 	.byte	0x08
	.zero		1


	//   ....[7]....
        /*00f8*/ 	.word	0x000002c0
        /*00fc*/ 	.word	0x000000ff
        /*0100*/ 	.word	0x00000060
        /*0104*/ 	.short	0x0100
        /*0106*/ 	.byte	0x08
	.zero		1


	//   ....[8]....
        /*0108*/ 	.word	0x000002d0
        /*010c*/ 	.word	0x000000ff
        /*0110*/ 	.word	0x00000020
        /*0114*/ 	.short	0x0100
        /*0116*/ 	.byte	0x08
	.zero		1


	//   ....[9]....
        /*0118*/ 	.word	0x000002e0
        /*011c*/ 	.word	0x000000ff
        /*0120*/ 	.word	0x00000068
        /*0124*/ 	.short	0x0100
        /*0126*/ 	.byte	0x08
	.zero		1


	//   ....[10]....
        /*0128*/ 	.word	0x000002f0
        /*012c*/ 	.word	0x000000ff
        /*0130*/ 	.word	0x00000028
        /*0134*/ 	.short	0x0100
        /*0136*/ 	.byte	0x08
	.zero		1


	//   ....[11]....
        /*0138*/ 	.word	0x00000300
        /*013c*/ 	.word	0x000000ff
        /*0140*/ 	.word	0x00000070
        /*0144*/ 	.short	0x0100
        /*0146*/ 	.byte	0x08
	.zero		1


	//   ....[12]....
        /*0148*/ 	.word	0x00000310
        /*014c*/ 	.word	0x000000ff
        /*0150*/ 	.word	0x00000030
        /*0154*/ 	.short	0x0100
        /*0156*/ 	.byte	0x08
	.zero		1


	//   ....[13]....
        /*0158*/ 	.word	0x00000320
        /*015c*/ 	.word	0x000000ff
        /*0160*/ 	.word	0x00000078
        /*0164*/ 	.short	0x0100
        /*0166*/ 	.byte	0x08
	.zero		1


	//   ....[14]....
        /*0168*/ 	.word	0x00000330
        /*016c*/ 	.word	0x000000ff
        /*0170*/ 	.word	0x00000038
        /*0174*/ 	.short	0x0100
        /*0176*/ 	.byte	0x08
	.zero		1


	//   ....[15]....
        /*0178*/ 	.word	0x00000340
        /*017c*/ 	.word	0x000000ff
        /*0180*/ 	.word	0x00000080
        /*0184*/ 	.short	0x0100
        /*0186*/ 	.byte	0x08
	.zero		1


	//   ....[16]....
        /*0188*/ 	.word	0x00000350
        /*018c*/ 	.word	0x000000ff
        /*0190*/ 	.word	0x00000040
        /*0194*/ 	.short	0x0100
        /*0196*/ 	.byte	0x08
	.zero		1


	//   ....[17]....
        /*0198*/ 	.word	0x00000360
        /*019c*/ 	.word	0x000000ff
        /*01a0*/ 	.word	0x00000088
        /*01a4*/ 	.short	0x0100
        /*01a6*/ 	.byte	0x08
	.zero		1


	//   ....[18]....
        /*01a8*/ 	.word	0x00000610
        /*01ac*/ 	.word	0x000000ff
        /*01b0*/ 	.word	0x000000a0
        /*01b4*/ 	.short	0x0100
        /*01b6*/ 	.byte	0x06
	.zero		1


	//   ....[19]....
        /*01b8*/ 	.word	0x00000670
        /*01bc*/ 	.word	0x000000ff
        /*01c0*/ 	.word	0x000000a8
        /*01c4*/ 	.short	0x0100
        /*01c6*/ 	.byte	0x06
	.zero		1


	//   ....[20]....
        /*01c8*/ 	.word	0x00001230
        /*01cc*/ 	.word	0x00000003
        /*01d0*/ 	.word	0x00000000
        /*01d4*/ 	.short	0x010a
        /*01d6*/ 	.byte	0x3f
	.zero		1


	//   ....[21]....
        /*01d8*/ 	.word	0x00001270
        /*01dc*/ 	.word	0x00000003
        /*01e0*/ 	.word	0x00000000
        /*01e4*/ 	.short	0x010a
        /*01e6*/ 	.byte	0x3f
	.zero		1


	//   ....[22]....
        /*01e8*/ 	.word	0x00001450
        /*01ec*/ 	.word	0x00000006
        /*01f0*/ 	.word	0x00000000
        /*01f4*/ 	.short	0x010a
        /*01f6*/ 	.byte	0x3f
	.zero		1


	//   ....[23]....
        /*01f8*/ 	.word	0x00002320
        /*01fc*/ 	.word	0x00000006
        /*0200*/ 	.word	0x00000000
        /*0204*/ 	.short	0x010a
        /*0206*/ 	.byte	0x3f
	.zero		1


	//   ....[24]....
        /*0208*/ 	.word	0x00002b30
        /*020c*/ 	.word	0x000000ff
        /*0210*/ 	.word	0x00000000
        /*0214*/ 	.short	0x010a
        /*0216*/ 	.byte	0x0a
	.zero		1


	//   ....[25]....
        /*0218*/ 	.word	0x00003340
        /*021c*/ 	.word	0x000000ff
        /*0220*/ 	.word	0x00000000
        /*0224*/ 	.short	0x0101
        /*0226*/ 	.byte	0x06
	.zero		1


	//   ....[26]....
        /*0228*/ 	.word	0x000033d0
        /*022c*/ 	.word	0x000000ff
        /*0230*/ 	.word	0x00000000
        /*0234*/ 	.short	0x010a
        /*0236*/ 	.byte	0x0a
	.zero		1


	//   ....[27]....
        /*0238*/ 	.word	0x00004270
        /*023c*/ 	.word	0x000000ff
        /*0240*/ 	.word	0x00000000
        /*0244*/ 	.short	0x0101
        /*0246*/ 	.byte	0x04
	.zero		1


	//   ....[28]....
        /*0248*/ 	.word	0x00004380
        /*024c*/ 	.word	0x000000ff
        /*0250*/ 	.word	0x00000000
        /*0254*/ 	.short	0x0101
        /*0256*/ 	.byte	0x06
	.zero		1


	//   ....[29]....
        /*0258*/ 	.word	0x0000a540
        /*025c*/ 	.word	0x00000007
        /*0260*/ 	.word	0x00000048
        /*0264*/ 	.short	0x010a
        /*0266*/ 	.byte	0x3f
	.zero		1


	//   ....[30]....
        /*0268*/ 	.word	0x0000a980
        /*026c*/ 	.word	0x00000016
        /*0270*/ 	.word	0x000000a8
        /*0274*/ 	.short	0x0101
        /*0276*/ 	.byte	0x3f
	.zero		1


	//   ....[31]....
        /*0278*/ 	.word	0x0000b090
        /*027c*/ 	.word	0x00000005
        /*0280*/ 	.word	0x00000000
        /*0284*/ 	.short	0x010a
        /*0286*/ 	.byte	0x3f
	.zero		1


	//   ....[32]....
        /*0288*/ 	.word	0x0000b110
        /*028c*/ 	.word	0x00000007
        /*0290*/ 	.word	0x00000000
        /*0294*/ 	.short	0x010a
        /*0296*/ 	.byte	0x3f
	.zero		1


	//   ....[33]....
        /*0298*/ 	.word	0x0000b1a0
        /*029c*/ 	.word	0x00000006
        /*02a0*/ 	.word	0x00000000
        /*02a4*/ 	.short	0x010a
        /*02a6*/ 	.byte	0x3f
	.zero		1


	//   ....[34]....
        /*02a8*/ 	.word	0x0000b230
        /*02ac*/ 	.word	0x00000007
        /*02b0*/ 	.word	0x00000000
        /*02b4*/ 	.short	0x010a
        /*02b6*/ 	.byte	0x3f
	.zero		1


	//   ....[35]....
        /*02b8*/ 	.word	0x0000b2c0
        /*02bc*/ 	.word	0x00000006
        /*02c0*/ 	.word	0x00000000
        /*02c4*/ 	.short	0x010a
        /*02c6*/ 	.byte	0x3f
	.zero		1


	//   ....[36]....
        /*02c8*/ 	.word	0x0000b350
        /*02cc*/ 	.word	0x00000007
        /*02d0*/ 	.word	0x00000000
        /*02d4*/ 	.short	0x010a
        /*02d6*/ 	.byte	0x3f
	.zero		1


	//   ....[37]....
        /*02d8*/ 	.word	0x0000b3e0
        /*02dc*/ 	.word	0x00000006
        /*02e0*/ 	.word	0x00000000
        /*02e4*/ 	.short	0x010a
        /*02e6*/ 	.byte	0x3f
	.zero		1


	//   ....[38]....
        /*02e8*/ 	.word	0x0000b470
        /*02ec*/ 	.word	0x00000007
        /*02f0*/ 	.word	0x00000000
        /*02f4*/ 	.short	0x010a
        /*02f6*/ 	.byte	0x3f
	.zero		1


	//   ....[39]....
        /*02f8*/ 	.word	0x0000b500
        /*02fc*/ 	.word	0x00000003
        /*0300*/ 	.word	0x00000000
        /*0304*/ 	.short	0x010a
        /*0306*/ 	.byte	0x3f
	.zero		1


	//   ....[40]....
        /*0308*/ 	.word	0x0000b5d0
        /*030c*/ 	.word	0x00000003
        /*0310*/ 	.word	0x00000000
        /*0314*/ 	.short	0x010a
        /*0316*/ 	.byte	0x3f
	.zero		1


	//   ....[41]....
        /*0318*/ 	.word	0x0000b620
        /*031c*/ 	.word	0x00000006
        /*0320*/ 	.word	0x00000000
        /*0324*/ 	.short	0x010a
        /*0326*/ 	.byte	0x3f
	.zero		1


	//   ....[42]....
        /*0328*/ 	.word	0x0000b680
        /*032c*/ 	.word	0x00000006
        /*0330*/ 	.word	0x00000000
        /*0334*/ 	.short	0x010a
        /*0336*/ 	.byte	0x3f
	.zero		1


	//   ....[43]....
        /*0338*/ 	.word	0x0000b6d0
        /*033c*/ 	.word	0x00000007
        /*0340*/ 	.word	0x00000048
        /*0344*/ 	.short	0x010a
        /*0346*/ 	.byte	0x3f
	.zero		1


	//   ....[44]....
        /*0348*/ 	.word	0x0000b820
        /*034c*/ 	.word	0x00000005
        /*0350*/ 	.word	0x00000000
        /*0354*/ 	.short	0x010a
        /*0356*/ 	.byte	0x3f
	.zero		1


	//   ....[45]....
        /*0358*/ 	.word	0x0000b870
        /*035c*/ 	.word	0x00000007
        /*0360*/ 	.word	0x00000000
        /*0364*/ 	.short	0x010a
        /*0366*/ 	.byte	0x3f
	.zero		1


	//   ....[46]....
        /*0368*/ 	.word	0x0000b8c0
        /*036c*/ 	.word	0x00000006
        /*0370*/ 	.word	0x00000000
        /*0374*/ 	.short	0x010a
        /*0376*/ 	.byte	0x3f
	.zero		1


	//   ....[47]....
        /*0378*/ 	.word	0x0000b910
        /*037c*/ 	.word	0x00000007
        /*0380*/ 	.word	0x00000000
        /*0384*/ 	.short	0x010a
        /*0386*/ 	.byte	0x3f
	.zero		1


	//   ....[48]....
        /*0388*/ 	.word	0x0000b960
        /*038c*/ 	.word	0x00000006
        /*0390*/ 	.word	0x00000000
        /*0394*/ 	.short	0x010a
        /*0396*/ 	.byte	0x3f
	.zero		1


	//   ....[49]....
        /*0398*/ 	.word	0x0000b9b0
        /*039c*/ 	.word	0x00000007
        /*03a0*/ 	.word	0x00000000
        /*03a4*/ 	.short	0x010a
        /*03a6*/ 	.byte	0x3f
	.zero		1


	//   ....[50]....
        /*03a8*/ 	.word	0x0000ba00
        /*03ac*/ 	.word	0x00000006
        /*03b0*/ 	.word	0x00000000
        /*03b4*/ 	.short	0x010a
        /*03b6*/ 	.byte	0x3f
	.zero		1


	//   ....[51]....
        /*03b8*/ 	.word	0x0000ba50
        /*03bc*/ 	.word	0x00000007
        /*03c0*/ 	.word	0x00000000
        /*03c4*/ 	.short	0x010a
        /*03c6*/ 	.byte	0x3f
	.zero		1


	//----- nvinfo : EIATTR_NUM_MBARRIERS
	.align		4
.L_36:
        /*03c8*/ 	.byte	0x03, 0x38
        /*03ca*/ 	.short	0x0014


	//----- nvinfo : EIATTR_EXIT_INSTR_OFFSETS
	.align		4
        /*03cc*/ 	.byte	0x04, 0x1c
        /*03ce*/ 	.short	(.L_38 - .L_37)


	//   ....[0]....
.L_37:
        /*03d0*/ 	.word	0x000006c0


	//   ....[1]....
        /*03d4*/ 	.word	0x00000f80


	//   ....[2]....
        /*03d8*/ 	.word	0x00009940


	//   ....[3]....
        /*03dc*/ 	.word	0x00009f60


	//   ....[4]....
        /*03e0*/ 	.word	0x0000b550


	//----- nvinfo : EIATTR_MAX_THREADS
	.align		4
.L_38:
        /*03e4*/ 	.byte	0x04, 0x05
        /*03e6*/ 	.short	(.L_40 - .L_39)
.L_39:
        /*03e8*/ 	.word	0x00000180
        /*03ec*/ 	.word	0x00000001
        /*03f0*/ 	.word	0x00000001


	//----- nvinfo : EIATTR_CRS_STACK_SIZE
	.align		4
.L_40:
        /*03f4*/ 	.byte	0x04, 0x1e
        /*03f6*/ 	.short	(.L_42 - .L_41)
.L_41:
        /*03f8*/ 	.word	0x00000000


	//----- nvinfo : EIATTR_CBANK_PARAM_SIZE
	.align		4
.L_42:
        /*03fc*/ 	.byte	0x03, 0x19
        /*03fe*/ 	.short	0x0670


	//----- nvinfo : EIATTR_PARAM_CBANK
	.align		4
        /*0400*/ 	.byte	0x04, 0x0a
        /*0402*/ 	.short	(.L_44 - .L_43)
	.align		4
.L_43:
        /*0404*/ 	.word	index@(.nv.constant0._ZN7cutlass13device_kernelINS_4gemm6kernel13GemmUniversalIN4cute5tupleIJiiiiEEENS1_10collective13CollectiveMmaINS1_49MainloopSm90TmaGmmaRmemAWarpSpecializedMixedInputILi9ENS5_IJNS4_1CILi1EEESB_SB_EEENS1_35KernelTmaWarpSpecializedCooperativeEEENS5_IJNSA_ILi256EEENSA_ILi64EEESG_EEENS_10bfloat16_tENS5_IJlSB_lEEENS5_IJNS_12float_e4m3_tEEEESJ_NS4_8TiledMMAINS4_8MMA_AtomIJNS4_4SM904GMMA27MMA_64x64x16_F32BF16BF16_RSILNSP_5MajorE0ELSR_0ELNSP_7ScaleInE1ELSS_1EEEEEENS4_6LayoutINS5_IJNSA_ILi2EEESB_SB_EEENS5_IJSB_NSA_ILi0EEESY_EEEEENS5_IJNS4_10UnderscoreES11_S11_EEEEENS4_13SM90_TMA_LOADENS4_14ComposedLayoutINS4_7SwizzleILi3ELi4ELi3EEENS4_18smem_ptr_flag_bitsILi16EEENSV_INS5_IJNSA_ILi8EEESG_EEENS5_IJSG_SB_EEEEEEEvNS4_8identityES14_NS15_INS16_ILi2ELi4ELi3EEENS18_ILi8EEES1D_EENS4_9Copy_AtomIJNS4_39AutoVectorizingCopyWithAssumedAlignmentILi128EEESK_EEES1F_EENS_8epilogue10collective6detail29Sm90TmaWarpSpecializedAdapterINS1P_15DefaultEpilogueISI_SJ_SJ_NS1O_6thread17LinearCombinationISI_Li1EffLNS1T_9ScaleType4KindE0ELNS_15FloatRoundStyleE2ESI_EENS1_15EpilogueDefaultEEEEEvvEEEEvNT_6ParamsE)
        /*0408*/ 	.short	0x0210
        /*040a*/ 	.short	0x0670


	//----- nvinfo : EIATTR_SW_WAR
	.align		4
.L_44:
        /*040c*/ 	.byte	0x04, 0x36
        /*040e*/ 	.short	(.L_46 - .L_45)
.L_45:
        /*0410*/ 	.word	0x00000008
.L_46:


//--------------------- .nv.callgraph             --------------------------
	.section	.nv.callgraph,"",@"SHT_CUDA_CALLGRAPH"
	.align	4
	.sectionentsize	8
	.align		4
        /*0000*/ 	.word	0x00000000
	.align		4
        /*0004*/ 	.word	0xffffffff
	.align		4
        /*0008*/ 	.word	index@(_ZN7cutlass13device_kernelINS_4gemm6kernel13GemmUniversalIN4cute5tupleIJiiiiEEENS1_10collective13CollectiveMmaINS1_49MainloopSm90TmaGmmaRmemAWarpSpecializedMixedInputILi9ENS5_IJNS4_1CILi1EEESB_SB_EEENS1_35KernelTmaWarpSpecializedCooperativeEEENS5_IJNSA_ILi256EEENSA_ILi64EEESG_EEENS_10bfloat16_tENS5_IJlSB_lEEENS5_IJNS_12float_e4m3_tEEEESJ_NS4_8TiledMMAINS4_8MMA_AtomIJNS4_4SM904GMMA27MMA_64x64x16_F32BF16BF16_RSILNSP_5MajorE0ELSR_0ELNSP_7ScaleInE1ELSS_1EEEEEENS4_6LayoutINS5_IJNSA_ILi2EEESB_SB_EEENS5_IJSB_NSA_ILi0EEESY_EEEEENS5_IJNS4_10UnderscoreES11_S11_EEEEENS4_13SM90_TMA_LOADENS4_14ComposedLayoutINS4_7SwizzleILi3ELi4ELi3EEENS4_18smem_ptr_flag_bitsILi16EEENSV_INS5_IJNSA_ILi8EEESG_EEENS5_IJSG_SB_EEEEEEEvNS4_8identityES14_NS15_INS16_ILi2ELi4ELi3EEENS18_ILi8EEES1D_EENS4_9Copy_AtomIJNS4_39AutoVectorizingCopyWithAssumedAlignmentILi128EEESK_EEES1F_EENS_8epilogue10collective6detail29Sm90TmaWarpSpecializedAdapterINS1P_15DefaultEpilogueISI_SJ_SJ_NS1O_6thread17LinearCombinationISI_Li1EffLNS1T_9ScaleType4KindE0ELNS_15FloatRoundStyleE2ESI_EENS1_15EpilogueDefaultEEEEEvvEEEEvNT_6ParamsE)
	.align		4
        /*000c*/ 	.word	index@(__assertfail)
	.align		4
        /*0010*/ 	.word	0x00000000
	.align		4
        /*0014*/ 	.word	0xfffffffe
	.align		4
        /*0018*/ 	.word	0x00000000
	.align		4
        /*001c*/ 	.word	0xfffffffd
	.align		4
        /*0020*/ 	.word	0x00000000
	.align		4
        /*0024*/ 	.word	0xfffffffc


//--------------------- .nv.constant4             --------------------------
	.section	.nv.constant4,"a",@progbits
	.align	8
	.align		8
.nv.constant4:
        /*0000*/ 	.dword	__assertfail
	.align		8
        /*0008*/ 	.dword	__unnamed_1
	.align		8
        /*0010*/ 	.dword	__unnamed_2
	.align		8
        /*0018*/ 	.dword	_ZN40_INTERNAL_4d93b7e0_4_k_cu_73cea270_214404cuda3std3__45__cpo5beginE
	.align		8
        /*0020*/ 	.dword	_ZN40_INTERNAL_4d93b7e0_4_k_cu_73cea270_214404cuda3std3__45__cpo3endE
	.align		8
        /*0028*/ 	.dword	_ZN40_INTERNAL_4d93b7e0_4_k_cu_73cea270_214404cuda3std3__45__cpo6cbeginE
	.align		8
        /*0030*/ 	.dword	_ZN40_INTERNAL_4d93b7e0_4_k_cu_73cea270_214404cuda3std3__45__cpo4cendE
	.align		8
        /*0038*/ 	.dword	_ZN40_INTERNAL_4d93b7e0_4_k_cu_73cea270_214404cuda3std3__442_GLOBAL__N__4d93b7e0_4_k_cu_73cea270_214406ignoreE
	.align		8
        /*0040*/ 	.dword	_ZN40_INTERNAL_4d93b7e0_4_k_cu_73cea270_214404cuda3std3__419piecewise_constructE
	.align		8
        /*0048*/ 	.dword	_ZN40_INTERNAL_4d93b7e0_4_k_cu_73cea270_214404cuda3std3__48in_placeE
	.align		8
        /*0050*/ 	.dword	_ZN40_INTERNAL_4d93b7e0_4_k_cu_73cea270_214404cuda3std6ranges3__45__cpo4swapE
	.align		8
        /*0058*/ 	.dword	_ZN40_INTERNAL_4d93b7e0_4_k_cu_73cea270_214404cuda3std6ranges3__45__cpo9iter_moveE
	.align		8
        /*0060*/ 	.dword	_ZN40_INTERNAL_4d93b7e0_4_k_cu_73cea270_214404cute7productE
	.align		8
        /*0068*/ 	.dword	_ZN40_INTERNAL_4d93b7e0_4_k_cu_73cea270_214404cute1_E
	.align		8
        /*0070*/ 	.dword	$str$24
	.align		8
        /*0078*/ 	.dword	$str$25


//--------------------- .text._ZN7cutlass13device_kernelINS_4gemm6kernel13GemmUniversalIN4cute5tupleIJiiiiEEENS1_10collective13CollectiveMmaINS1_49MainloopSm90TmaGmmaRmemAWarpSpecializedMixedInputILi9ENS5_IJNS4_1CILi1EEESB_SB_EEENS1_35KernelTmaWarpSpecializedCooperativeEEENS5_IJNSA_ILi256EEENSA_ILi64EEESG_EEENS_10bfloat16_tENS5_IJlSB_lEEENS5_IJNS_12float_e4m3_tEEEESJ_NS4_8TiledMMAINS4_8MMA_AtomIJNS4_4SM904GMMA27MMA_64x64x16_F32BF16BF16_RSILNSP_5MajorE0ELSR_0ELNSP_7ScaleInE1ELSS_1EEEEEENS4_6LayoutINS5_IJNSA_ILi2EEESB_SB_EEENS5_IJSB_NSA_ILi0EEESY_EEEEENS5_IJNS4_10UnderscoreES11_S11_EEEEENS4_13SM90_TMA_LOADENS4_14ComposedLayoutINS4_7SwizzleILi3ELi4ELi3EEENS4_18smem_ptr_flag_bitsILi16EEENSV_INS5_IJNSA_ILi8EEESG_EEENS5_IJSG_SB_EEEEEEEvNS4_8identityES14_NS15_INS16_ILi2ELi4ELi3EEENS18_ILi8EEES1D_EENS4_9Copy_AtomIJNS4_39AutoVectorizingCopyWithAssumedAlignmentILi128EEESK_EEES1F_EENS_8epilogue10collective6detail29Sm90TmaWarpSpecializedAdapterINS1P_15DefaultEpilogueISI_SJ_SJ_NS1O_6thread17LinearCombinationISI_Li1EffLNS1T_9ScaleType4KindE0ELNS_15FloatRoundStyleE2ESI_EENS1_15EpilogueDefaultEEEEEvvEEEEvNT_6ParamsE --------------------------
	.section	.text._ZN7cutlass13device_kernelINS_4gemm6kernel13GemmUniversalIN4cute5tupleIJiiiiEEENS1_10collective13CollectiveMmaINS1_49MainloopSm90TmaGmmaRmemAWarpSpecializedMixedInputILi9ENS5_IJNS4_1CILi1EEESB_SB_EEENS1_35KernelTmaWarpSpecializedCooperativeEEENS5_IJNSA_ILi256EEENSA_ILi64EEESG_EEENS_10bfloat16_tENS5_IJlSB_lEEENS5_IJNS_12float_e4m3_tEEEESJ_NS4_8TiledMMAINS4_8MMA_AtomIJNS4_4SM904GMMA27MMA_64x64x16_F32BF16BF16_RSILNSP_5MajorE0ELSR_0ELNSP_7ScaleInE1ELSS_1EEEEEENS4_6LayoutINS5_IJNSA_ILi2EEESB_SB_EEENS5_IJSB_NSA_ILi0EEESY_EEEEENS5_IJNS4_10UnderscoreES11_S11_EEEEENS4_13SM90_TMA_LOADENS4_14ComposedLayoutINS4_7SwizzleILi3ELi4ELi3EEENS4_18smem_ptr_flag_bitsILi16EEENSV_INS5_IJNSA_ILi8EEESG_EEENS5_IJSG_SB_EEEEEEEvNS4_8identityES14_NS15_INS16_ILi2ELi4ELi3EEENS18_ILi8EEES1D_EENS4_9Copy_AtomIJNS4_39AutoVectorizingCopyWithAssumedAlignmentILi128EEESK_EEES1F_EENS_8epilogue10collective6detail29Sm90TmaWarpSpecializedAdapterINS1P_15DefaultEpilogueISI_SJ_SJ_NS1O_6thread17LinearCombinationISI_Li1EffLNS1T_9ScaleType4KindE0ELNS_15FloatRoundStyleE2ESI_EENS1_15EpilogueDefaultEEEEEvvEEEEvNT_6ParamsE,"ax",@progbits
	.align	128
.text._ZN7cutlass13device_kernelINS_4gemm6kernel13GemmUniversalIN4cute5tupleIJiiiiEEENS1_10collective13CollectiveMmaINS1_49MainloopSm90TmaGmmaRmemAWarpSpecializedMixedInputILi9ENS5_IJNS4_1CILi1EEESB_SB_EEENS1_35KernelTmaWarpSpecializedCooperativeEEENS5_IJNSA_ILi256EEENSA_ILi64EEESG_EEENS_10bfloat16_tENS5_IJlSB_lEEENS5_IJNS_12float_e4m3_tEEEESJ_NS4_8TiledMMAINS4_8MMA_AtomIJNS4_4SM904GMMA27MMA_64x64x16_F32BF16BF16_RSILNSP_5MajorE0ELSR_0ELNSP_7ScaleInE1ELSS_1EEEEEENS4_6LayoutINS5_IJNSA_ILi2EEESB_SB_EEENS5_IJSB_NSA_ILi0EEESY_EEEEENS5_IJNS4_10UnderscoreES11_S11_EEEEENS4_13SM90_TMA_LOADENS4_14ComposedLayoutINS4_7SwizzleILi3ELi4ELi3EEENS4_18smem_ptr_flag_bitsILi16EEENSV_INS5_IJNSA_ILi8EEESG_EEENS5_IJSG_SB_EEEEEEEvNS4_8identityES14_NS15_INS16_ILi2ELi4ELi3EEENS18_ILi8EEES1D_EENS4_9Copy_AtomIJNS4_39AutoVectorizingCopyWithAssumedAlignmentILi128EEESK_EEES1F_EENS_8epilogue10collective6detail29Sm90TmaWarpSpecializedAdapterINS1P_15DefaultEpilogueISI_SJ_SJ_NS1O_6thread17LinearCombinationISI_Li1EffLNS1T_9ScaleType4KindE0ELNS_15FloatRoundStyleE2ESI_EENS1_15EpilogueDefaultEEEEEvvEEEEvNT_6ParamsE:
        .type           _ZN7cutlass13device_kernelINS_4gemm6kernel13GemmUniversalIN4cute5tupleIJiiiiEEENS1_10collective13CollectiveMmaINS1_49MainloopSm90TmaGmmaRmemAWarpSpecializedMixedInputILi9ENS5_IJNS4_1CILi1EEESB_SB_EEENS1_35KernelTmaWarpSpecializedCooperativeEEENS5_IJNSA_ILi256EEENSA_ILi64EEESG_EEENS_10bfloat16_tENS5_IJlSB_lEEENS5_IJNS_12float_e4m3_tEEEESJ_NS4_8TiledMMAINS4_8MMA_AtomIJNS4_4SM904GMMA27MMA_64x64x16_F32BF16BF16_RSILNSP_5MajorE0ELSR_0ELNSP_7ScaleInE1ELSS_1EEEEEENS4_6LayoutINS5_IJNSA_ILi2EEESB_SB_EEENS5_IJSB_NSA_ILi0EEESY_EEEEENS5_IJNS4_10UnderscoreES11_S11_EEEEENS4_13SM90_TMA_LOADENS4_14ComposedLayoutINS4_7SwizzleILi3ELi4ELi3EEENS4_18smem_ptr_flag_bitsILi16EEENSV_INS5_IJNSA_ILi8EEESG_EEENS5_IJSG_SB_EEEEEEEvNS4_8identityES14_NS15_INS16_ILi2ELi4ELi3EEENS18_ILi8EEES1D_EENS4_9Copy_AtomIJNS4_39AutoVectorizingCopyWithAssumedAlignmentILi128EEESK_EEES1F_EENS_8epilogue10collective6detail29Sm90TmaWarpSpecializedAdapterINS1P_15DefaultEpilogueISI_SJ_SJ_NS1O_6thread17LinearCombinationISI_Li1EffLNS1T_9ScaleType4KindE0ELNS_15FloatRoundStyleE2ESI_EENS1_15EpilogueDefaultEEEEEvvEEEEvNT_6ParamsE,@function
        .size           _ZN7cutlass13device_kernelINS_4gemm6kernel13GemmUniversalIN4cute5tupleIJiiiiEEENS1_10collective13CollectiveMmaINS1_49MainloopSm90TmaGmmaRmemAWarpSpecializedMixedInputILi9ENS5_IJNS4_1CILi1EEESB_SB_EEENS1_35KernelTmaWarpSpecializedCooperativeEEENS5_IJNSA_ILi256EEENSA_ILi64EEESG_EEENS_10bfloat16_tENS5_IJlSB_lEEENS5_IJNS_12float_e4m3_tEEEESJ_NS4_8TiledMMAINS4_8MMA_AtomIJNS4_4SM904GMMA27MMA_64x64x16_F32BF16BF16_RSILNSP_5MajorE0ELSR_0ELNSP_7ScaleInE1ELSS_1EEEEEENS4_6LayoutINS5_IJNSA_ILi2EEESB_SB_EEENS5_IJSB_NSA_ILi0EEESY_EEEEENS5_IJNS4_10UnderscoreES11_S11_EEEEENS4_13SM90_TMA_LOADENS4_14ComposedLayoutINS4_7SwizzleILi3ELi4ELi3EEENS4_18smem_ptr_flag_bitsILi16EEENSV_INS5_IJNSA_ILi8EEESG_EEENS5_IJSG_SB_EEEEEEEvNS4_8identityES14_NS15_INS16_ILi2ELi4ELi3EEENS18_ILi8EEES1D_EENS4_9Copy_AtomIJNS4_39AutoVectorizingCopyWithAssumedAlignmentILi128EEESK_EEES1F_EENS_8epilogue10collective6detail29Sm90TmaWarpSpecializedAdapterINS1P_15DefaultEpilogueISI_SJ_SJ_NS1O_6thread17LinearCombinationISI_Li1EffLNS1T_9ScaleType4KindE0ELNS_15FloatRoundStyleE2ESI_EENS1_15EpilogueDefaultEEEEEvvEEEEvNT_6ParamsE,(.L_x_218 - _ZN7cutlass13device_kernelINS_4gemm6kernel13GemmUniversalIN4cute5tupleIJiiiiEEENS1_10collective13CollectiveMmaINS1_49MainloopSm90TmaGmmaRmemAWarpSpecializedMixedInputILi9ENS5_IJNS4_1CILi1EEESB_SB_EEENS1_35KernelTmaWarpSpecializedCooperativeEEENS5_IJNSA_ILi256EEENSA_ILi64EEESG_EEENS_10bfloat16_tENS5_IJlSB_lEEENS5_IJNS_12float_e4m3_tEEEESJ_NS4_8TiledMMAINS4_8MMA_AtomIJNS4_4SM904GMMA27MMA_64x64x16_F32BF16BF16_RSILNSP_5MajorE0ELSR_0ELNSP_7ScaleInE1ELSS_1EEEEEENS4_6LayoutINS5_IJNSA_ILi2EEESB_SB_EEENS5_IJSB_NSA_ILi0EEESY_EEEEENS5_IJNS4_10UnderscoreES11_S11_EEEEENS4_13SM90_TMA_LOADENS4_14ComposedLayoutINS4_7SwizzleILi3ELi4ELi3EEENS4_18smem_ptr_flag_bitsILi16EEENSV_INS5_IJNSA_ILi8EEESG_EEENS5_IJSG_SB_EEEEEEEvNS4_8identityES14_NS15_INS16_ILi2ELi4ELi3EEENS18_ILi8EEES1D_EENS4_9Copy_AtomIJNS4_39AutoVectorizingCopyWithAssumedAlignmentILi128EEESK_EEES1F_EENS_8epilogue10collective6detail29Sm90TmaWarpSpecializedAdapterINS1P_15DefaultEpilogueISI_SJ_SJ_NS1O_6thread17LinearCombinationISI_Li1EffLNS1T_9ScaleType4KindE0ELNS_15FloatRoundStyleE2ESI_EENS1_15EpilogueDefaultEEEEEvvEEEEvNT_6ParamsE)
        .other          _ZN7cutlass13device_kernelINS_4gemm6kernel13GemmUniversalIN4cute5tupleIJiiiiEEENS1_10collective13CollectiveMmaINS1_49MainloopSm90TmaGmmaRmemAWarpSpecializedMixedInputILi9ENS5_IJNS4_1CILi1EEESB_SB_EEENS1_35KernelTmaWarpSpecializedCooperativeEEENS5_IJNSA_ILi256EEENSA_ILi64EEESG_EEENS_10bfloat16_tENS5_IJlSB_lEEENS5_IJNS_12float_e4m3_tEEEESJ_NS4_8TiledMMAINS4_8MMA_AtomIJNS4_4SM904GMMA27MMA_64x64x16_F32BF16BF16_RSILNSP_5MajorE0ELSR_0ELNSP_7ScaleInE1ELSS_1EEEEEENS4_6LayoutINS5_IJNSA_ILi2EEESB_SB_EEENS5_IJSB_NSA_ILi0EEESY_EEEEENS5_IJNS4_10UnderscoreES11_S11_EEEEENS4_13SM90_TMA_LOADENS4_14ComposedLayoutINS4_7SwizzleILi3ELi4ELi3EEENS4_18smem_ptr_flag_bitsILi16EEENSV_INS5_IJNSA_ILi8EEESG_EEENS5_IJSG_SB_EEEEEEEvNS4_8identityES14_NS15_INS16_ILi2ELi4ELi3EEENS18_ILi8EEES1D_EENS4_9Copy_AtomIJNS4_39AutoVectorizingCopyWithAssumedAlignmentILi128EEESK_EEES1F_EENS_8epilogue10collective6detail29Sm90TmaWarpSpecializedAdapterINS1P_15DefaultEpilogueISI_SJ_SJ_NS1O_6thread17LinearCombinationISI_Li1EffLNS1T_9ScaleType4KindE0ELNS_15FloatRoundStyleE2ESI_EENS1_15EpilogueDefaultEEEEEvvEEEEvNT_6ParamsE,@"STO_CUDA_ENTRY STV_DEFAULT"
_ZN7cutlass13device_kernelINS_4gemm6kernel13GemmUniversalIN4cute5tupleIJiiiiEEENS1_10collective13CollectiveMmaINS1_49MainloopSm90TmaGmmaRmemAWarpSpecializedMixedInputILi9ENS5_IJNS4_1CILi1EEESB_SB_EEENS1_35KernelTmaWarpSpecializedCooperativeEEENS5_IJNSA_ILi256EEENSA_ILi64EEESG_EEENS_10bfloat16_tENS5_IJlSB_lEEENS5_IJNS_12float_e4m3_tEEEESJ_NS4_8TiledMMAINS4_8MMA_AtomIJNS4_4SM904GMMA27MMA_64x64x16_F32BF16BF16_RSILNSP_5MajorE0ELSR_0ELNSP_7ScaleInE1ELSS_1EEEEEENS4_6LayoutINS5_IJNSA_ILi2EEESB_SB_EEENS5_IJSB_NSA_ILi0EEESY_EEEEENS5_IJNS4_10UnderscoreES11_S11_EEEEENS4_13SM90_TMA_LOADENS4_14ComposedLayoutINS4_7SwizzleILi3ELi4ELi3EEENS4_18smem_ptr_flag_bitsILi16EEENSV_INS5_IJNSA_ILi8EEESG_EEENS5_IJSG_SB_EEEEEEEvNS4_8identityES14_NS15_INS16_ILi2ELi4ELi3EEENS18_ILi8EEES1D_EENS4_9Copy_AtomIJNS4_39AutoVectorizingCopyWithAssumedAlignmentILi128EEESK_EEES1F_EENS_8epilogue10collective6detail29Sm90TmaWarpSpecializedAdapterINS1P_15DefaultEpilogueISI_SJ_SJ_NS1O_6thread17LinearCombinationISI_Li1EffLNS1T_9ScaleType4KindE0ELNS_15FloatRoundStyleE2ESI_EENS1_15EpilogueDefaultEEEEEvvEEEEvNT_6ParamsE:
[----:B------:R-:W0:Y:S01]  /*0000*/  LDC R1, c[0x0][0x28] ;  /* 0x00000a00ff017b82 */ /* 0x000e220000000800 */
[----:B------:R-:W1:Y:S01]  /*0010*/  S2R R18, SR_TID.X ;  /* 0x0000000000127919 */ /* 0x000e620000002100 */
[----:B------:R-:W-:Y:S01]  /*0020*/  ELECT P0, URZ, PT ;  /* 0x00000000003f782f */ /* 0x000fe20003800000 */
[----:B------:R-:W-:Y:S01]  /*0030*/  BSSY B0, `(.L_x_0) ;  /* 0x000000f000007945 */ /* 0x000fe20003800000 */
[--C-:B-1----:R-:W-:Y:S02]  /*0040*/  SHF.R.U32.HI R0, RZ, 0x5, R18.reuse ;  /* 0x00000005ff007819 */ /* 0x102fe40000011612 */
[----:B------:R-:W-:-:S03]  /*0050*/  SHF.R.U32.HI R22, RZ, 0x7, R18 ;  /* 0x00000007ff167819 */ /* 0x000fc60000011612 */
[----:B------:R-:W1:Y:S04]  /*0060*/  SHFL.IDX PT, R5, R0, RZ, 0x1f ;  /* 0x00001fff00057589 */ /* 0x000e6800000e0000 */
[----:B------:R2:W3:Y:S01]  /*0070*/  SHFL.IDX PT, R8, R22, RZ, 0x1f ;  /* 0x00001fff16087589 */ /* 0x0004e200000e0000 */
[----:B-1----:R-:W-:-:S13]  /*0080*/  ISETP.NE.OR P0, PT, R5, RZ, !P0 ;  /* 0x000000ff0500720c */ /* 0x002fda0004705670 */
[----:B0-23--:R-:W-:Y:S05]  /*0090*/  @P0 BRA `(.L_x_1) ;  /* 0x0000000000200947 */ /* 0x00dfea0003800000 */
[----:B------:R-:W-:Y:S02]  /*00a0*/  ULDC.64 UR4, c[0x0][0x198] ;  /* 0x0000660000047ab9 */ /* 0x000fe40000000a00 */
[----:B------:R-:W-:Y:S02]  /*00b0*/  UIADD3 UR6, UP0, UR4, 0xf0, URZ ;  /* 0x000000f004067890 */ /* 0x000fe4000ff1e03f */
[----:B------:R-:W-:Y:S02]  /*00c0*/  UIADD3 UR4, UP1, UR4, 0x1f0, URZ ;  /* 0x000001f004047890 */ /* 0x000fe4000ff3e03f */
[----:B------:R-:W-:Y:S02]  /*00d0*/  UIADD3.X UR7, URZ, UR5, URZ, UP0, !UPT ;  /* 0x000000053f077290 */ /* 0x000fe400087fe43f */
[----:B------:R-:W-:-:S07]  /*00e0*/  UIADD3.X UR5, URZ, UR5, URZ, UP1, !UPT ;  /* 0x000000053f057290 */ /* 0x000fce0008ffe43f */
[----:B------:R0:W-:Y:S02]  /*00f0*/  UTMACCTL.PF [UR6] ;  /* 0x00000000060079b9 */ /* 0x0001e40008040000 */
[----:B------:R0:W-:Y:S02]  /*0100*/  UTMACCTL.PF [UR4] ;  /* 0x00000000040079b9 */ /* 0x0001e40008040000 */
[----:B0-----:R-:W-:Y:S01]  /*0110*/  NOP ;  /* 0x0000000000007918 */ /* 0x001fe20000000000 */
.L_x_1:
[----:B------:R-:W-:Y:S05]  /*0120*/  BSYNC B0 ;  /* 0x0000000000007941 */ /* 0x000fea0003800000 */
.L_x_0:
[----:B------:R-:W0:Y:S02]  /*0130*/  SHFL.IDX PT, R2, R0, RZ, 0x1f ;  /* 0x00001fff00027589 */ /* 0x000e2400000e0000 */
[----:B0-----:R-:W-:-:S13]  /*0140*/  ISETP.NE.AND P0, PT, R2, RZ, PT ;  /* 0x000000ff0200720c */ /* 0x001fda0003f05270 */
[----:B------:R-:W-:Y:S05]  /*0150*/  @P0 BRA `(.L_x_2) ;  /* 0x00000000008c0947 */ /* 0x000fea0003800000 */
[----:B------:R-:W-:Y:S01]  /*0160*/  ELECT P0, URZ, PT ;  /* 0x00000000003f782f */ /* 0x000fe20003800000 */
[----:B------:R-:W-:-:S12]  /*0170*/  BSSY B0, `(.L_x_2) ;  /* 0x0000021000007945 */ /* 0x000fd80003800000 */
[----:B------:R-:W-:Y:S05]  /*0180*/  @!P0 BRA `(.L_x_3) ;  /* 0x00000000007c8947 */ /* 0x000fea0003800000 */
[----:B------:R-:W0:Y:S01]  /*0190*/  S2UR UR8, SR_CgaCtaId ;  /* 0x00000000000879c3 */ /* 0x000e220000008800 */
[----:B------:R-:W-:Y:S01]  /*01a0*/  UMOV UR4, 0x400 ;  /* 0x0000040000047882 */ /* 0x000fe20000000000 */
[----:B------:R-:W-:Y:S01]  /*01b0*/  UMOV UR5, 0x1 ;  /* 0x0000000100057882 */ /* 0x000fe20000000000 */
[----:B------:R-:W-:Y:S02]  /*01c0*/  UMOV UR6, 0x100 ;  /* 0x0000010000067882 */ /* 0x000fe40000000000 */
[----:B------:R-:W-:-:S04]  /*01d0*/  UIADD3 UR6, -UR6, 0x100000, URZ ;  /* 0x0010000006067890 */ /* 0x000fc8000fffe13f */
[----:B------:R-:W-:Y:S02]  /*01e0*/  USHF.L.U32 UR7, UR6, 0xb, URZ ;  /* 0x0000000b06077899 */ /* 0x000fe4000800063f */
[----:B------:R-:W-:Y:S02]  /*01f0*/  USHF.L.U32 UR6, UR6, 0x1, URZ ;  /* 0x0000000106067899 */ /* 0x000fe4000800063f */
[----:B0-----:R-:W-:Y:S02]  /*0200*/  ULEA UR8, UR8, UR4, 0x18 ;  /* 0x0000000408087291 */ /* 0x001fe4000f8ec03f */
[----:B------:R-:W-:-:S04]  /*0210*/  UIADD3 UR4, -UR5, 0x100000, URZ ;  /* 0x0010000005047890 */ /* 0x000fc8000fffe13f */
[----:B------:R-:W-:Y:S02]  /*0220*/  USHF.L.U32 UR5, UR4, 0xb, URZ ;  /* 0x0000000b04057899 */ /* 0x000fe4000800063f */
[----:B------:R-:W-:Y:S01]  /*0230*/  USHF.L.U32 UR4, UR4, 0x1, URZ ;  /* 0x0000000104047899 */ /* 0x000fe2000800063f */
[----:B------:R-:W0:Y:S11]  /*0240*/  FENCE.VIEW.ASYNC.S ;  /* 0x00000000000073c6 */ /* 0x000e360000000000 */
[----:B0-----:R0:W1:Y:S01]  /*0250*/  SYNCS.EXCH.64 URZ, [UR8], UR4 ;  /* 0x00000004083f75b2 */ /* 0x0010620008000100 */
[----:B------:R0:W2:Y:S01]  /*0260*/  SYNCS.EXCH.64 URZ, [UR8+0x48], UR6 ;  /* 0x00004806083f75b2 */ /* 0x0000a20008000100 */
[----:B------:R0:W3:Y:S01]  /*0270*/  SYNCS.EXCH.64 URZ, [UR8+0x8], UR4 ;  /* 0x00000804083f75b2 */ /* 0x0000e20008000100 */
[----:B------:R0:W4:Y:S01]  /*0280*/  SYNCS.EXCH.64 URZ, [UR8+0x50], UR6 ;  /* 0x00005006083f75b2 */ /* 0x0001220008000100 */
[----:B------:R0:W0:Y:S01]  /*0290*/  SYNCS.EXCH.64 URZ, [UR8+0x10], UR4 ;  /* 0x00001004083f75b2 */ /* 0x0000220008000100 */
        /* <DEDUP_REMOVED lines=13> */
[----:B------:R-:W-:Y:S01]  /*0370*/  NOP ;  /* 0x0000000000007918 */ /* 0x000fe20000000000 */
.L_x_3:
[----:B0-----:R-:W-:Y:S05]  /*0380*/  BSYNC B0 ;  /* 0x0000000000007941 */ /* 0x001fea0003800000 */
.L_x_2:
[----:B------:R-:W0:Y:S01]  /*0390*/  SHFL.IDX PT, R0, R0, RZ, 0x1f ;  /* 0x00001fff00007589 */ /* 0x000e2200000e0000 */
[----:B------:R-:W-:Y:S01]  /*03a0*/  ELECT P0, URZ, PT ;  /* 0x00000000003f782f */ /* 0x000fe20003800000 */
[----:B------:R-:W5:Y:S01]  /*03b0*/  LDC R2, c[0x0][0x85c] ;  /* 0x00021700ff027b82 */ /* 0x000f620000000800 */
[----:B------:R-:W-:Y:S01]  /*03c0*/  SHF.R.S32.HI R6, RZ, 0x1f, R5 ;  /* 0x0000001fff067819 */ /* 0x000fe20000011405 */
[----:B------:R-:W1:Y:S01]  /*03d0*/  S2R R3, SR_CTAID.Y ;  /* 0x0000000000037919 */ /* 0x000e620000002600 */
[----:B------:R-:W-:Y:S01]  /*03e0*/  UMOV UR4, 0x20 ;  /* 0x0000002000047882 */ /* 0x000fe20000000000 */
[----:B------:R-:W-:Y:S01]  /*03f0*/  ISETP.NE.AND P2, PT, R8, RZ, PT ;  /* 0x000000ff0800720c */ /* 0x000fe20003f45270 */
[----:B------:R-:W-:Y:S01]  /*0400*/  NOP ;  /* 0x0000000000007918 */ /* 0x000fe20000000000 */
[----:B------:R-:W2:Y:S01]  /*0410*/  S2R R4, SR_CTAID.X ;  /* 0x0000000000047919 */ /* 0x000ea20000002500 */
[----:B------:R-:W-:Y:S01]  /*0420*/  LEA.HI R6, R6, R5, RZ, 0x2 ;  /* 0x0000000506067211 */ /* 0x000fe200078f10ff */
[----:B------:R-:W-:Y:S01]  /*0430*/  NOP ;  /* 0x0000000000007918 */ /* 0x000fe20000000000 */
[----:B------:R-:W-:-:S02]  /*0440*/  LOP3.LUT R27, R27, 0xfffff7ff, RZ, 0xc0, !PT ;  /* 0xfffff7ff1b1b7812 */ /* 0x000fc400078ec0ff */
[----:B0-----:R-:W-:Y:S02]  /*0450*/  ISETP.NE.OR P0, PT, R0, RZ, !P0 ;  /* 0x000000ff0000720c */ /* 0x001fe40004705670 */
[----:B-----5:R-:W-:Y:S02]  /*0460*/  ISETP.NE.AND P3, PT, R2, 0x1, PT ;  /* 0x000000010200780c */ /* 0x020fe40003f65270 */
[----:B------:R-:W-:-:S05]  /*0470*/  LOP3.LUT R0, R6, 0xfffffffc, RZ, 0xc0, !PT ;  /* 0xfffffffc06007812 */ /* 0x000fca00078ec0ff */
[----:B------:R-:W-:Y:S02]  /*0480*/  IMAD.IADD R0, R5, 0x1, -R0 ;  /* 0x0000000105007824 */ /* 0x000fe400078e0a00 */
[----:B------:R-:W-:Y:S02]  /*0490*/  IMAD.MOV.U32 R5, RZ, RZ, RZ ;  /* 0x000000ffff057224 */ /* 0x000fe400078e00ff */
[----:B------:R-:W-:Y:S01]  /*04a0*/  VOTEU.ALL UP0, P0 ;  /* 0x00000000003f7886 */ /* 0x000fe20000000000 */
[----:B------:R-:W-:Y:S01]  /*04b0*/  VOTEU.ALL UP1, P0 ;  /* 0x00000000003f7886 */ /* 0x000fe20000020000 */
[----:B------:R-:W2:Y:S01]  /*04c0*/  @P3 LDC R17, c[0x0][0x10] ;  /* 0x00000400ff113b82 */ /* 0x000ea20000000800 */
[----:B-1----:R-:W-:Y:S01]  /*04d0*/  @P3 IMAD.MOV.U32 R6, RZ, RZ, R3 ;  /* 0x000000ffff063224 */ /* 0x002fe200078e0003 */
[----:B------:R-:W-:Y:S01]  /*04e0*/  @P3 LOP3.LUT R27, R27, 0x800, RZ, 0xfc, !PT ;  /* 0x000008001b1b3812 */ /* 0x000fe200078efcff */
[----:B------:R-:W-:Y:S01]  /*04f0*/  @!UP0 UMOV UR6, 0x400 ;  /* 0x0000040000068882 */ /* 0x000fe20000000000 */
[----:B------:R-:W-:-:S04]  /*0500*/  @!UP0 UIADD3 UR4, -UR4, 0x100000, URZ ;  /* 0x0010000004048890 */ /* 0x000fc8000fffe13f */
[----:B------:R-:W-:Y:S02]  /*0510*/  @!UP0 USHF.L.U32 UR5, UR4, 0xb, URZ ;  /* 0x0000000b04058899 */ /* 0x000fe4000800063f */
[----:B------:R-:W-:Y:S01]  /*0520*/  @!UP0 USHF.L.U32 UR4, UR4, 0x1, URZ ;  /* 0x0000000104048899 */ /* 0x000fe2000800063f */
[----:B------:R-:W-:Y:S02]  /*0530*/  @P3 IMAD.MOV.U32 R7, RZ, RZ, RZ ;  /* 0x000000ffff073224 */ /* 0x000fe400078e00ff */
[----:B------:R-:W-:Y:S01]  /*0540*/  @P3 IMAD.MOV.U32 R11, RZ, RZ, RZ ;  /* 0x000000ffff0b3224 */ /* 0x000fe200078e00ff */
[----:B------:R-:W0:Y:S08]  /*0550*/  @!UP0 S2UR UR7, SR_CgaCtaId ;  /* 0x00000000000789c3 */ /* 0x000e300000008800 */
[----:B------:R-:W1:Y:S01]  /*0560*/  @!P3 LDC R9, c[0x0][0xc] ;  /* 0x00000300ff09bb82 */ /* 0x000e620000000800 */
[----:B--2---:R-:W-:-:S04]  /*0570*/  @P3 IMAD.WIDE.U32 R16, R4, R17, R6 ;  /* 0x0000001104103225 */ /* 0x004fc800078e0006 */
[----:B------:R-:W-:Y:S01]  /*0580*/  @P3 IMAD.IADD R17, R17, 0x1, R11 ;  /* 0x0000000111113824 */ /* 0x000fe200078e020b */
[----:B0-----:R-:W-:Y:S01]  /*0590*/  @!UP0 ULEA UR6, UR7, UR6, 0x18 ;  /* 0x0000000607068291 */ /* 0x001fe2000f8ec03f */
[----:B------:R-:W-:Y:S01]  /*05a0*/  VOTEU.ALL UP0, P0 ;  /* 0x00000000003f7886 */ /* 0x000fe20000000000 */
[----:B------:R-:W-:-:S04]  /*05b0*/  ISETP.NE.AND P0, PT, R0, 0x3, PT ;  /* 0x000000030000780c */ /* 0x000fc80003f05270 */
[----:B------:R-:W-:Y:S01]  /*05c0*/  ISETP.EQ.OR P0, PT, R0, RZ, !P0 ;  /* 0x000000ff0000720c */ /* 0x000fe20004702670 */
[----:B-1----:R-:W-:-:S03]  /*05d0*/  @!P3 IMAD.WIDE.U32 R6, R9, R3, R4 ;  /* 0x000000030906b225 */ /* 0x002fc600078e0004 */
[C---:B------:R-:W-:Y:S01]  /*05e0*/  ISETP.EQ.AND P0, PT, R8.reuse, RZ, P0 ;  /* 0x000000ff0800720c */ /* 0x040fe20000702270 */
[----:B------:R-:W-:Y:S01]  /*05f0*/  VIADD R8, R8, 0xffffffff ;  /* 0xffffffff08087836 */ /* 0x000fe20000000000 */
[----:B------:R-:W0:Y:S02]  /*0600*/  FENCE.VIEW.ASYNC.S ;  /* 0x00000000000073c6 */ /* 0x000e240000000000 */
[----:B0-----:R0:W3:Y:S01]  /*0610*/  @!UP0 SYNCS.EXCH.64 URZ, [UR6+0xa0], UR4 ;  /* 0x0000a004063f85b2 */ /* 0x0010e20008000100 */
[----:B------:R-:W-:Y:S01]  /*0620*/  @!P3 IMAD.MOV.U32 R16, RZ, RZ, R6 ;  /* 0x000000ffff10b224 */ /* 0x000fe200078e0006 */
[----:B------:R-:W-:Y:S01]  /*0630*/  SEL R19, RZ, 0x1, !P0 ;  /* 0x00000001ff137807 */ /* 0x000fe20004000000 */
[----:B------:R-:W-:Y:S01]  /*0640*/  @!P3 IMAD.MOV.U32 R17, RZ, RZ, R7 ;  /* 0x000000ffff11b224 */ /* 0x000fe200078e0007 */
[----:B------:R-:W-:-:S04]  /*0650*/  ISETP.GE.U32.AND P1, PT, R8, 0x2, PT ;  /* 0x000000020800780c */ /* 0x000fc80003f26070 */
[----:B------:R-:W-:Y:S01]  /*0660*/  SEL R19, R19, 0x2, P1 ;  /* 0x0000000213137807 */ /* 0x000fe20000800000 */
[----:B------:R0:W3:Y:S01]  /*0670*/  @!UP1 SYNCS.EXCH.64 URZ, [UR6+0xa8], UR4 ;  /* 0x0000a804063f95b2 */ /* 0x0000e20008000100 */
[----:B------:R-:W-:Y:S01]  /*0680*/  NOP ;  /* 0x0000000000007918 */ /* 0x000fe20000000000 */
[----:B---34-:R-:W-:Y:S06]  /*0690*/  BAR.SYNC.DEFER_BLOCKING 0x0 ;  /* 0x0000000000007b1d */ /* 0x018fec0000010000 */
[----:B------:R-:W-:Y:S05]  /*06a0*/  @!P2 BRA `(.L_x_4) ;  /* 0x0000009000a8a947 */ /* 0x000fea0003800000 */
[----:B------:R-:W-:-:S13]  /*06b0*/  ISETP.GT.U32.AND P0, PT, R8, 0x1, PT ;  /* 0x000000010800780c */ /* 0x000fda0003f04070 */
[----:B0-----:R-:W-:Y:S05]  /*06c0*/  @P0 EXIT ;  /* 0x000000000000094d */ /* 0x001fea0003800000 */
[----:B------:R-:W-:Y:S01]  /*06d0*/  ULDC.64 UR4, c[0x0][0x850] ;  /* 0x0002140000047ab9 */ /* 0x000fe20000000a00 */
[----:B------:R-:W-:Y:S01]  /*06e0*/  PRMT R0, RZ, 0x7610, R0 ;  /* 0x00007610ff007816 */ /* 0x000fe20000000000 */
[----:B------:R-:W-:Y:S01]  /*06f0*/  IMAD.MOV.U32 R88, RZ, RZ, -0x1 ;  /* 0xffffffffff587424 */ /* 0x000fe200078e00ff */
[----:B------:R-:W-:Y:S01]  /*0700*/  ISETP.GE.U32.AND P0, PT, R16, UR4, PT ;  /* 0x0000000410007c0c */ /* 0x000fe2000bf06070 */
[----:B------:R-:W-:Y:S02]  /*0710*/  IMAD.MOV.U32 R89, RZ, RZ, -0x1 ;  /* 0xffffffffff597424 */ /* 0x000fe400078e00ff */
[----:B------:R-:W-:Y:S01]  /*0720*/  IMAD.MOV.U32 R23, RZ, RZ, -0x1 ;  /* 0xffffffffff177424 */ /* 0x000fe200078e00ff */
[----:B------:R-:W-:-:S13]  /*0730*/  ISETP.GE.U32.AND.EX P0, PT, R17, UR5, PT, P0 ;  /* 0x0000000511007c0c */ /* 0x000fda000bf06100 */
[----:B------:R-:W-:Y:S05]  /*0740*/  @P0 BRA `(.L_x_5) ;  /* 0x0000000400540947 */ /* 0x000fea0003800000 */
[----:B------:R-:W0:Y:S01]  /*0750*/  LDC.64 R14, c[0x0][0x828] ;  /* 0x00020a00ff0e7b82 */ /* 0x000e220000000a00 */
[----:B------:R-:W-:Y:S02]  /*0760*/  IMAD.MOV.U32 R6, RZ, RZ, R16 ;  /* 0x000000ffff067224 */ /* 0x000fe400078e0010 */
[----:B------:R-:W-:-:S05]  /*0770*/  IMAD.MOV.U32 R7, RZ, RZ, R17 ;  /* 0x000000ffff077224 */ /* 0x000fca00078e0011 */
[----:B------:R-:W1:Y:S08]  /*0780*/  LDC R0, c[0x0][0x830] ;  /* 0x00020c00ff007b82 */ /* 0x000e700000000800 */
[----:B------:R-:W2:Y:S01]  /*0790*/  LDC.64 R20, c[0x0][0x820] ;  /* 0x00020800ff147b82 */ /* 0x000ea20000000a00 */
[----:B0-----:R-:W-:-:S04]  /*07a0*/  ISETP.NE.U32.AND P0, PT, R14, RZ, PT ;  /* 0x000000ff0e00720c */ /* 0x001fc80003f05070 */
[----:B------:R-:W-:-:S13]  /*07b0*/  ISETP.NE.AND.EX P0, PT, R15, RZ, PT, P0 ;  /* 0x000000ff0f00720c */ /* 0x000fda0003f05300 */
[----:B-12---:R-:W-:Y:S05]  /*07c0*/  @!P0 BRA `(.L_x_6) ;  /* 0x0000000000288947 */ /* 0x006fea0003800000 */
[----:B------:R-:W0:Y:S02]  /*07d0*/  LDC R11, c[0x0][0x834] ;  /* 0x00020d00ff0b7b82 */ /* 0x000e240000000800 */
[----:B0-----:R-:W-:-:S05]  /*07e0*/  IADD3 R11, P0, R16, R11, RZ ;  /* 0x0000000b100b7210 */ /* 0x001fca0007f1e0ff */
[----:B------:R-:W-:-:S04]  /*07f0*/  IMAD.X R13, RZ, RZ, R17, P0 ;  /* 0x000000ffff0d7224 */ /* 0x000fc800000e0611 */
[----:B------:R-:W-:-:S04]  /*0800*/  IMAD.WIDE.U32 R6, R13, R14, RZ ;  /* 0x0000000e0d067225 */ /* 0x000fc800078e00ff */
[----:B------:R-:W-:-:S04]  /*0810*/  IMAD.WIDE.U32 R8, P0, R11, R15, R6 ;  /* 0x0000000f0b087225 */ /* 0x000fc80007800006 */
[----:B------:R-:W-:-:S04]  /*0820*/  IMAD.WIDE.U32 R6, R11, R14, RZ ;  /* 0x0000000e0b067225 */ /* 0x000fc800078e00ff */
[----:B------:R-:W-:Y:S01]  /*0830*/  IMAD.X R11, RZ, RZ, RZ, P0 ;  /* 0x000000ffff0b7224 */ /* 0x000fe200000e06ff */
[----:B------:R-:W-:Y:S01]  /*0840*/  IADD3 RZ, P0, R7, R8, RZ ;  /* 0x0000000807ff7210 */ /* 0x000fe20007f1e0ff */
[----:B------:R-:W-:-:S04]  /*0850*/  IMAD.MOV.U32 R10, RZ, RZ, R9 ;  /* 0x000000ffff0a7224 */ /* 0x000fc800078e0009 */
[----:B------:R-:W-:-:S08]  /*0860*/  IMAD.WIDE.U32.X R6, R13, R15, R10, P0 ;  /* 0x0000000f0d067225 */ /* 0x000fd000000e040a */
.L_x_6:
[-CC-:B------:R-:W-:Y:S01]  /*0870*/  SHF.R.U64 R23, R6, R0.reuse, R7.reuse ;  /* 0x0000000006177219 */ /* 0x180fe20000001207 */
[----:B------:R-:W0:Y:S01]  /*0880*/  LDC R10, c[0x0][0x818] ;  /* 0x00020600ff0a7b82 */ /* 0x000e220000000800 */
[----:B------:R-:W-:Y:S01]  /*0890*/  SHF.R.U32.HI R5, RZ, R0, R7 ;  /* 0x00000000ff057219 */ /* 0x000fe20000011607 */
[----:B------:R-:W-:Y:S01]  /*08a0*/  ULDC UR4, c[0x0][0x150] ;  /* 0x0000540000047ab9 */ /* 0x000fe20000000800 */
[----:B------:R-:W-:Y:S02]  /*08b0*/  IADD3 R9, P0, RZ, -R23, RZ ;  /* 0x80000017ff097210 */ /* 0x000fe40007f1e0ff */
[----:B------:R-:W-:-:S03]  /*08c0*/  I2FP.F32.U32 R0, R4 ;  /* 0x0000000400007245 */ /* 0x000fc60000201000 */
[----:B------:R-:W1:Y:S01]  /*08d0*/  LDC.64 R28, c[0x0][0x840] ;  /* 0x00021000ff1c7b82 */ /* 0x000e620000000a00 */
[----:B------:R-:W-:Y:S02]  /*08e0*/  IMAD.X R11, RZ, RZ, ~R5, P0 ;  /* 0x000000ffff0b7224 */ /* 0x000fe400000e0e05 */
[----:B------:R-:W-:Y:S01]  /*08f0*/  FMUL R0, R0, UR4 ;  /* 0x0000000400007c20 */ /* 0x000fe20008400000 */
[----:B------:R-:W-:Y:S01]  /*0900*/  IMAD.WIDE.U32 R6, R9, R20, R16 ;  /* 0x0000001409067225 */ /* 0x000fe200078e0010 */
[----:B------:R-:W-:-:S03]  /*0910*/  ULDC UR4, c[0x0][0x154] ;  /* 0x0000550000047ab9 */ /* 0x000fc60000000800 */
[----:B------:R-:W-:Y:S01]  /*0920*/  IMAD R8, R11, R20, RZ ;  /* 0x000000140b087224 */ /* 0x000fe200078e02ff */
[----:B------:R-:W2:Y:S01]  /*0930*/  LDC R5, c[0x0][0x144] ;  /* 0x00005100ff057b82 */ /* 0x000ea20000000800 */
[----:B------:R-:W3:Y:S02]  /*0940*/  F2I.U32.TRUNC.NTZ R0, R0 ;  /* 0x0000000000007305 */ /* 0x000ee4000020f000 */
[----:B------:R-:W-:-:S04]  /*0950*/  IMAD R9, R9, R21, R8 ;  /* 0x0000001509097224 */ /* 0x000fc800078e0208 */
[----:B------:R-:W-:Y:S01]  /*0960*/  IMAD.IADD R7, R7, 0x1, R9 ;  /* 0x0000000107077824 */ /* 0x000fe200078e0209 */
[----:B------:R-:W4:Y:S01]  /*0970*/  LDC R12, c[0x0][0x808] ;  /* 0x00020200ff0c7b82 */ /* 0x000f220000000800 */
[----:B------:R-:W-:-:S03]  /*0980*/  IMAD.MOV.U32 R9, RZ, RZ, -0x1 ;  /* 0xffffffffff097424 */ /* 0x000fc600078e00ff */
[-CC-:B0-----:R-:W-:Y:S02]  /*0990*/  SHF.R.U64 R20, R6, R10.reuse, R7.reuse ;  /* 0x0000000a06147219 */ /* 0x181fe40000001207 */
[----:B------:R-:W-:Y:S02]  /*09a0*/  I2FP.F32.U32 R6, R3 ;  /* 0x0000000300067245 */ /* 0x000fe40000201000 */
[----:B------:R-:W0:Y:S01]  /*09b0*/  LDC R26, c[0x0][0x858] ;  /* 0x00021600ff1a7b82 */ /* 0x000e220000000800 */
[----:B-1----:R-:W-:Y:S01]  /*09c0*/  ISETP.NE.U32.AND P0, PT, R28, RZ, PT ;  /* 0x000000ff1c00720c */ /* 0x002fe20003f05070 */
[----:B---3--:R-:W-:Y:S01]  /*09d0*/  IMAD.MOV R8, RZ, RZ, -R0 ;  /* 0x000000ffff087224 */ /* 0x008fe200078e0a00 */
[----:B------:R-:W-:Y:S01]  /*09e0*/  SHF.R.U32.HI R7, RZ, R10, R7 ;  /* 0x0000000aff077219 */ /* 0x000fe20000011607 */
[----:B------:R-:W-:Y:S01]  /*09f0*/  FMUL R6, R6, UR4 ;  /* 0x0000000406067c20 */ /* 0x000fe20008400000 */
[----:B------:R-:W-:-:S03]  /*0a00*/  ISETP.NE.AND.EX P0, PT, R29, RZ, PT, P0 ;  /* 0x000000ff1d00720c */ /* 0x000fc60003f05300 */
[----:B------:R-:W1:Y:S01]  /*0a10*/  LDC R14, c[0x0][0x148] ;  /* 0x00005200ff0e7b82 */ /* 0x000e620000000800 */
[----:B--2---:R-:W-:-:S07]  /*0a20*/  IMAD R0, R5, R8, R4 ;  /* 0x0000000805007224 */ /* 0x004fce00078e0204 */
[----:B------:R-:W2:Y:S01]  /*0a30*/  LDC R24, c[0x0][0x800] ;  /* 0x00020000ff187b82 */ /* 0x000ea20000000800 */
[-CC-:B----4-:R-:W-:Y:S02]  /*0a40*/  SHF.R.U64 R30, R20, R12.reuse, R7.reuse ;  /* 0x0000000c141e7219 */ /* 0x190fe40000001207 */
[----:B------:R-:W-:Y:S01]  /*0a50*/  SHF.R.U32.HI R5, RZ, R12, R7 ;  /* 0x0000000cff057219 */ /* 0x000fe20000011607 */
[----:B------:R-:W-:Y:S01]  /*0a60*/  IMAD.MOV.U32 R7, RZ, RZ, 0x1 ;  /* 0x00000001ff077424 */ /* 0x000fe200078e00ff */
[----:B------:R3:W4:Y:S03]  /*0a70*/  F2I.U32.TRUNC.NTZ R12, R6 ;  /* 0x00000006000c7305 */ /* 0x000726000020f000 */
[----:B------:R-:W1:Y:S01]  /*0a80*/  LDC R15, c[0x0][0x848] ;  /* 0x00021200ff0f7b82 */ /* 0x000e620000000800 */
[-C--:B0-----:R-:W-:Y:S02]  /*0a90*/  SHF.L.U32 R4, R9, R26.reuse, RZ ;  /* 0x0000001a09047219 */ /* 0x081fe400000006ff */
[----:B------:R-:W-:-:S02]  /*0aa0*/  SHF.R.U64 R32, R30, R26, R5 ;  /* 0x0000001a1e207219 */ /* 0x000fc40000001205 */
[----:B------:R-:W-:Y:S02]  /*0ab0*/  LOP3.LUT R11, RZ, R4, RZ, 0x33, !PT ;  /* 0x00000004ff0b7212 */ /* 0x000fe400078e33ff */
[-C--:B------:R-:W-:Y:S01]  /*0ac0*/  SHF.R.U32.HI R5, RZ, R26.reuse, R5 ;  /* 0x0000001aff057219 */ /* 0x080fe20000011605 */
[----:B------:R-:W0:Y:S01]  /*0ad0*/  LDC R21, c[0x0][0x838] ;  /* 0x00020e00ff157b82 */ /* 0x000e220000000800 */
[----:B------:R-:W-:Y:S01]  /*0ae0*/  SHF.L.U32 R10, R7, R26, RZ ;  /* 0x0000001a070a7219 */ /* 0x000fe200000006ff */
[----:B------:R-:W-:-:S06]  /*0af0*/  IMAD.MOV.U32 R4, RZ, RZ, R32 ;  /* 0x000000ffff047224 */ /* 0x000fcc00078e0020 */
[----:B------:R-:W0:Y:S01]  /*0b00*/  LDC R88, c[0x0][0x810] ;  /* 0x00020400ff587b82 */ /* 0x000e220000000800 */
[----:B---34-:R-:W-:Y:S05]  /*0b10*/  @!P0 BRA `(.L_x_7) ;  /* 0x0000000000288947 */ /* 0x018fea0003800000 */
[----:B------:R-:W3:Y:S02]  /*0b20*/  LDC R9, c[0x0][0x84c] ;  /* 0x00021300ff097b82 */ /* 0x000ee40000000800 */
[----:B---3--:R-:W-:-:S05]  /*0b30*/  IADD3 R9, P0, R32, R9, RZ ;  /* 0x0000000920097210 */ /* 0x008fca0007f1e0ff */
        /* <DEDUP_REMOVED lines=8> */
.L_x_7:
[----:B-1----:R-:W-:Y:S01]  /*0bc0*/  SHF.R.U64 R4, R4, R15, R5 ;  /* 0x0000000f04047219 */ /* 0x002fe20000001205 */
[----:B--2---:R-:W-:Y:S01]  /*0bd0*/  VIADD R5, R24, 0xffffffff ;  /* 0xffffffff18057836 */ /* 0x004fe20000000000 */
[----:B------:R-:W-:Y:S01]  /*0be0*/  LOP3.LUT R11, R30, R11, RZ, 0xc0, !PT ;  /* 0x0000000b1e0b7212 */ /* 0x000fe200078ec0ff */
[----:B------:R-:W-:Y:S02]  /*0bf0*/  IMAD.MOV R12, RZ, RZ, -R12 ;  /* 0x000000ffff0c7224 */ /* 0x000fe400078e0a0c */
[----:B------:R-:W-:Y:S01]  /*0c00*/  IMAD.MOV R6, RZ, RZ, -R4 ;  /* 0x000000ffff067224 */ /* 0x000fe200078e0a04 */
[----:B------:R-:W-:Y:S01]  /*0c10*/  LOP3.LUT R5, R20, R5, RZ, 0xc0, !PT ;  /* 0x0000000514057212 */ /* 0x000fe200078ec0ff */
[----:B------:R-:W-:Y:S02]  /*0c20*/  @P3 IMAD R0, R14, R12, R3 ;  /* 0x0000000c0e003224 */ /* 0x000fe400078e0203 */
[----:B------:R-:W-:Y:S02]  /*0c30*/  IMAD R11, R10, R4, R11 ;  /* 0x000000040a0b7224 */ /* 0x000fe400078e020b */
[----:B0-----:R-:W-:-:S02]  /*0c40*/  IMAD R3, R6, R21, R32 ;  /* 0x0000001506037224 */ /* 0x001fc400078e0220 */
[----:B------:R-:W-:Y:S02]  /*0c50*/  IMAD R88, R11, R88, R0 ;  /* 0x000000580b587224 */ /* 0x000fe400078e0200 */
[----:B------:R-:W-:Y:S02]  /*0c60*/  IMAD R3, R3, R24, R5 ;  /* 0x0000001803037224 */ /* 0x000fe400078e0205 */
[----:B------:R-:W-:-:S03]  /*0c70*/  IMAD.MOV.U32 R0, RZ, RZ, 0x1 ;  /* 0x00000001ff007424 */ /* 0x000fc600078e00ff */
[----:B------:R-:W-:Y:S02]  /*0c80*/  SEL R89, R3, R88, !P3 ;  /* 0x0000005803597207 */ /* 0x000fe40005800000 */
[----:B------:R-:W-:-:S07]  /*0c90*/  SEL R88, R88, R3, !P3 ;  /* 0x0000000358587207 */ /* 0x000fce0005800000 */
.L_x_5:
[----:B------:R-:W-:-:S08]  /*0ca0*/  NOP ;  /* 0x0000000000007918 */ /* 0x000fd00000000000 */
[----:B------:R-:W0:Y:S02]  /*0cb0*/  USETMAXREG.TRY_ALLOC.CTAPOOL UP0, 0xe8 ;  /* 0x000000e8000079c8 */ /* 0x000e240008000600 */
[----:B0-----:R-:W-:-:S13]  /*0cc0*/  PLOP3.LUT P0, PT, PT, PT, UP0, 0x80, 0x0 ;  /* 0x000000000000781c */ /* 0x001fda0003f0f008 */
[----:B------:R-:W-:Y:S05]  /*0cd0*/  @!P0 BRA `(.L_x_5) ;  /* 0xfffffffc00f08947 */ /* 0x000fea000383ffff */
[----:B------:R-:W-:Y:S01]  /*0ce0*/  ULDC.64 UR4, c[0x0][0x798] ;  /* 0x0001e60000047ab9 */ /* 0x000fe20000000a00 */
[----:B------:R-:W-:Y:S01]  /*0cf0*/  ULDC.64 UR36, c[0x0][0x208] ;  /* 0x0000820000247ab9 */ /* 0x000fe20000000a00 */
[----:B------:R-:W-:-:S04]  /*0d00*/  ISETP.NE.U32.AND P0, PT, RZ, UR4, PT ;  /* 0x00000004ff007c0c */ /* 0x000fc8000bf05070 */
[----:B------:R-:W-:-:S13]  /*0d10*/  ISETP.NE.AND.EX P0, PT, RZ, UR5, PT, P0 ;  /* 0x00000005ff007c0c */ /* 0x000fda000bf05300 */
[----:B------:R-:W-:Y:S05]  /*0d20*/  @!P0 BRA `(.L_x_8) ;  /* 0x00000000001c8947 */ /* 0x000fea0003800000 */
[----:B------:R-:W0:Y:S02]  /*0d30*/  LDC.64 R4, c[0x0][0x798] ;  /* 0x0001e600ff047b82 */ /* 0x000e240000000a00 */
[----:B0-----:R-:W2:Y:S02]  /*0d40*/  LDG.E.64 R4, desc[UR36][R4.64] ;  /* 0x0000002404047981 */ /* 0x001ea4000c1e1b00 */
[----:B--2---:R-:W-:-:S04]  /*0d50*/  ISETP.NE.U32.AND P0, PT, R4, RZ, PT ;  /* 0x000000ff0400720c */ /* 0x004fc80003f05070 */
[----:B------:R-:W-:-:S13]  /*0d60*/  ISETP.NE.AND.EX P0, PT, R5, RZ, PT, P0 ;  /* 0x000000ff0500720c */ /* 0x000fda0003f05300 */
[----:B------:R-:W-:Y:S05]  /*0d70*/  @!P0 BRA `(.L_x_8) ;  /* 0x0000000000088947 */ /* 0x000fea0003800000 */
[----:B------:R0:W5:Y:S01]  /*0d80*/  LD.E R90, desc[UR36][R4.64] ;  /* 0x00000024045a7980 */ /* 0x000162000c101900 */
[----:B------:R-:W-:Y:S05]  /*0d90*/  BRA `(.L_x_9) ;  /* 0x0000000000247947 */ /* 0x000fea0003800000 */
.L_x_8:
[----:B------:R-:W-:Y:S02]  /*0da0*/  ULDC.64 UR4, c[0x0][0x788] ;  /* 0x0001e20000047ab9 */ /* 0x000fe40000000a00 */
[----:B------:R-:W-:-:S04]  /*0db0*/  ISETP.NE.U32.AND P0, PT, RZ, UR4, PT ;  /* 0x00000004ff007c0c */ /* 0x000fc8000bf05070 */
[----:B------:R-:W-:-:S13]  /*0dc0*/  ISETP.NE.AND.EX P0, PT, RZ, UR5, PT, P0 ;  /* 0x00000005ff007c0c */ /* 0x000fda000bf05300 */
[----:B------:R-:W-:Y:S05]  /*0dd0*/  @!P0 BRA `(.L_x_10) ;  /* 0x00000000000c8947 */ /* 0x000fea0003800000 */
[----:B------:R-:W0:Y:S02]  /*0de0*/  LDC.64 R90, c[0x0][0x788] ;  /* 0x0001e200ff5a7b82 */ /* 0x000e240000000a00 */
[----:B0-----:R1:W5:Y:S01]  /*0df0*/  LDG.E R90, desc[UR36][R90.64] ;  /* 0x000000245a5a7981 */ /* 0x001362000c1e1900 */
[----:B------:R-:W-:Y:S05]  /*0e00*/  BRA `(.L_x_9) ;  /* 0x0000000000087947 */ /* 0x000fea0003800000 */
.L_x_10:
[----:B------:R-:W-:Y:S02]  /*0e10*/  ULDC UR4, c[0x0][0x780] ;  /* 0x0001e00000047ab9 */ /* 0x000fe40000000800 */
[----:B------:R-:W-:-:S07]  /*0e20*/  IMAD.U32 R90, RZ, RZ, UR4 ;  /* 0x00000004ff5a7e24 */ /* 0x000fce000f8e00ff */
.L_x_9:
[----:B------:R-:W-:Y:S02]  /*0e30*/  ULDC.64 UR4, c[0x0][0x7a0] ;  /* 0x0001e80000047ab9 */ /* 0x000fe40000000a00 */
[----:B------:R-:W-:-:S04]  /*0e40*/  ISETP.NE.U32.AND P0, PT, RZ, UR4, PT ;  /* 0x00000004ff007c0c */ /* 0x000fc8000bf05070 */
[----:B------:R-:W-:-:S13]  /*0e50*/  ISETP.NE.AND.EX P0, PT, RZ, UR5, PT, P0 ;  /* 0x00000005ff007c0c */ /* 0x000fda000bf05300 */
[----:B------:R-:W-:Y:S05]  /*0e60*/  @!P0 BRA `(.L_x_11) ;  /* 0x00000000001c8947 */ /* 0x000fea0003800000 */
[----:B0-----:R-:W0:Y:S02]  /*0e70*/  LDC.64 R4, c[0x0][0x7a0] ;  /* 0x0001e800ff047b82 */ /* 0x001e240000000a00 */
[----:B0-----:R-:W2:Y:S02]  /*0e80*/  LDG.E.64 R4, desc[UR36][R4.64] ;  /* 0x0000002404047981 */ /* 0x001ea4000c1e1b00 */
[----:B--2---:R-:W-:-:S04]  /*0e90*/  ISETP.NE.U32.AND P0, PT, R4, RZ, PT ;  /* 0x000000ff0400720c */ /* 0x004fc80003f05070 */
[----:B------:R-:W-:-:S13]  /*0ea0*/  ISETP.NE.AND.EX P0, PT, R5, RZ, PT, P0 ;  /* 0x000000ff0500720c */ /* 0x000fda0003f05300 */
[----:B------:R-:W-:Y:S05]  /*0eb0*/  @!P0 BRA `(.L_x_11) ;  /* 0x0000000000088947 */ /* 0x000fea0003800000 */
[----:B-1----:R0:W5:Y:S01]  /*0ec0*/  LD.E R91, desc[UR36][R4.64] ;  /* 0x00000024045b7980 */ /* 0x002162000c101900 */
[----:B------:R-:W-:Y:S05]  /*0ed0*/  BRA `(.L_x_12) ;  /* 0x0000000000247947 */ /* 0x000fea0003800000 */
.L_x_11:
[----:B------:R-:W-:Y:S02]  /*0ee0*/  ULDC.64 UR4, c[0x0][0x790] ;  /* 0x0001e40000047ab9 */ /* 0x000fe40000000a00 */
[----:B------:R-:W-:-:S04]  /*0ef0*/  ISETP.NE.U32.AND P0, PT, RZ, UR4, PT ;  /* 0x00000004ff007c0c */ /* 0x000fc8000bf05070 */
[----:B------:R-:W-:-:S13]  /*0f00*/  ISETP.NE.AND.EX P0, PT, RZ, UR5, PT, P0 ;  /* 0x00000005ff007c0c */ /* 0x000fda000bf05300 */
[----:B------:R-:W-:Y:S05]  /*0f10*/  @!P0 BRA `(.L_x_13) ;  /* 0x00000000000c8947 */ /* 0x000fea0003800000 */
[----:B0-----:R-:W1:Y:S02]  /*0f20*/  LDC.64 R4, c[0x0][0x790] ;  /* 0x0001e400ff047b82 */ /* 0x001e640000000a00 */
[----:B-1----:R1:W5:Y:S01]  /*0f30*/  LDG.E R91, desc[UR36][R4.64] ;  /* 0x00000024045b7981 */ /* 0x002362000c1e1900 */
[----:B------:R-:W-:Y:S05]  /*0f40*/  BRA `(.L_x_12) ;  /* 0x0000000000087947 */ /* 0x000fea0003800000 */
.L_x_13:
[----:B------:R-:W-:Y:S02]  /*0f50*/  ULDC UR4, c[0x0][0x784] ;  /* 0x0001e10000047ab9 */ /* 0x000fe40000000800 */
[----:B-1----:R-:W-:-:S07]  /*0f60*/  IMAD.U32 R91, RZ, RZ, UR4 ;  /* 0x00000004ff5b7e24 */ /* 0x002fce000f8e00ff */
.L_x_12:
[----:B------:R-:W-:-:S13]  /*0f70*/  LOP3.LUT P0, RZ, R0, 0xff, RZ, 0xc0, !PT ;  /* 0x000000ff00ff7812 */ /* 0x000fda000780c0ff */
[----:B------:R-:W-:Y:S05]  /*0f80*/  @!P0 EXIT ;  /* 0x000000000000894d */ /* 0x000fea0003800000 */
[----:B------:R-:W-:Y:S01]  /*0f90*/  ULDC UR4, c[0x0][0x28c] ;  /* 0x0000a30000047ab9 */ /* 0x000fe20000000800 */
[----:B------:R-:W-:Y:S01]  /*0fa0*/  LOP3.LUT R106, R19, 0x1, RZ, 0xfc, !PT ;  /* 0x00000001136a7812 */ /* 0x000fe200078efcff */
[----:B------:R-:W-:Y:S01]  /*0fb0*/  UIADD3 UR4, UR4, 0x3f, URZ ;  /* 0x0000003f04047890 */ /* 0x000fe2000fffe03f */
[----:B------:R-:W-:Y:S01]  /*0fc0*/  UMOV UR38, URZ ;  /* 0x0000003f00267c82 */ /* 0x000fe20008000000 */
[----:B------:R-:W-:Y:S02]  /*0fd0*/  UMOV UR39, URZ ;  /* 0x0000003f00277c82 */ /* 0x000fe40008000000 */
[----:B------:R-:W-:-:S04]  /*0fe0*/  USHF.R.S32.HI UR5, URZ, 0x1f, UR4 ;  /* 0x0000001f3f057899 */ /* 0x000fc80008011404 */
[----:B------:R-:W-:-:S04]  /*0ff0*/  ULEA.HI UR5, UR5, UR4, URZ, 0x6 ;  /* 0x0000000405057291 */ /* 0x000fc8000f8f303f */
[----:B------:R-:W-:-:S12]  /*1000*/  USHF.R.S32.HI UR40, URZ, 0x6, UR5 ;  /* 0x000000063f287899 */ /* 0x000fd80008011405 */
.L_x_165:
[----:B--2---:R-:W2:Y:S01]  /*1010*/  S2UR UR5, SR_CgaCtaId ;  /* 0x00000000000579c3 */ /* 0x004ea20000008800 */
[----:B------:R-:W-:Y:S02]  /*1020*/  UMOV UR4, 0x400 ;  /* 0x0000040000047882 */ /* 0x000fe40000000000 */
[----:B--2---:R-:W-:-:S04]  /*1030*/  ULEA UR41, UR5, UR4, 0x18 ;  /* 0x0000000405297291 */ /* 0x004fc8000f8ec03f */
[----:B------:R-:W-:-:S04]  /*1040*/  UIADD3 UR4, UR41, 0x800, URZ ;  /* 0x0000080029047890 */ /* 0x000fc8000fffe03f */
[----:B------:R-:W-:-:S06]  /*1050*/  ULOP3.LUT UP0, URZ, UR4, 0x1bf, URZ, 0xc0, !UPT ;  /* 0x000001bf043f7892 */ /* 0x000fcc000f80c03f */
[----:B------:R-:W-:-:S13]  /*1060*/  PLOP3.LUT P0, PT, PT, PT, UP0, 0x80, 0x0 ;  /* 0x000000000000781c */ /* 0x000fda0003f0f008 */
[----:B-1-345:R-:W-:Y:S05]  /*1070*/  @!P0 BRA `(.L_x_14) ;  /* 0x0000000000408947 */ /* 0x03afea0003800000 */
[----:B------:R-:W-:Y:S01]  /*1080*/  MOV R0, 0x0 ;  /* 0x0000000000007802 */ /* 0x000fe20000000f00 */
[----:B------:R-:W-:Y:S01]  /*1090*/  ULDC.64 UR4, c[0x4][0x70] ;  /* 0x01001c0000047ab9 */ /* 0x000fe20000000a00 */
[----:B------:R-:W-:Y:S01]  /*10a0*/  ULDC.64 UR6, c[0x4][0x8] ;  /* 0x0100020000067ab9 */ /* 0x000fe20000000a00 */
[----:B01----:R-:W-:Y:S01]  /*10b0*/  IMAD.U32 R4, RZ, RZ, UR4 ;  /* 0x00000004ff047e24 */ /* 0x003fe2000f8e00ff */
[----:B------:R0:W1:Y:S01]  /*10c0*/  LDC.64 R14, c[0x4][R0] ;  /* 0x01000000000e7b82 */ /* 0x0000620000000a00 */
[----:B------:R-:W-:Y:S01]  /*10d0*/  IMAD.U32 R5, RZ, RZ, UR5 ;  /* 0x00000005ff057e24 */ /* 0x000fe2000f8e00ff */
[----:B------:R-:W-:Y:S01]  /*10e0*/  ULDC.64 UR4, c[0x4][0x78] ;  /* 0x01001e0000047ab9 */ /* 0x000fe20000000a00 */
[----:B------:R-:W-:Y:S02]  /*10f0*/  IMAD.U32 R10, RZ, RZ, UR6 ;  /* 0x00000006ff0a7e24 */ /* 0x000fe4000f8e00ff */
[----:B------:R-:W-:Y:S02]  /*1100*/  IMAD.U32 R6, RZ, RZ, UR4 ;  /* 0x00000004ff067e24 */ /* 0x000fe4000f8e00ff */
[----:B------:R-:W-:-:S02]  /*1110*/  IMAD.U32 R7, RZ, RZ, UR5 ;  /* 0x00000005ff077e24 */ /* 0x000fc4000f8e00ff */
[----:B------:R-:W-:Y:S02]  /*1120*/  IMAD.U32 R11, RZ, RZ, UR7 ;  /* 0x00000007ff0b7e24 */ /* 0x000fe4000f8e00ff */
[----:B------:R-:W-:Y:S02]  /*1130*/  IMAD.MOV.U32 R8, RZ, RZ, 0x70 ;  /* 0x00000070ff087424 */ /* 0x000fe400078e00ff */
[----:B------:R-:W-:Y:S02]  /*1140*/  IMAD.MOV.U32 R12, RZ, RZ, 0x1 ;  /* 0x00000001ff0c7424 */ /* 0x000fe400078e00ff */
[----:B0-----:R-:W-:-:S07]  /*1150*/  IMAD.MOV.U32 R13, RZ, RZ, RZ ;  /* 0x000000ffff0d7224 */ /* 0x001fce00078e00ff */
[----:B------:R-:W-:-:S07]  /*1160*/  LEPC R20, `(.L_x_14) ;  /* 0x000000001014794e */ /* 0x000fce0000000000 */
[----:B-1---5:R-:W-:Y:S05]  /*1170*/  CALL.ABS.NOINC R14 ;  /* 0x000000000e007343 */ /* 0x022fea0003c00000 */
.L_x_14:
[----:B------:R-:W-:Y:S01]  /*1180*/  UMOV UR4, 0xffffffff ;  /* 0xffffffff00047882 */ /* 0x000fe20000000000 */
[----:B------:R-:W-:Y:S02]  /*1190*/  LOP3.LUT R13, R18, 0x80, RZ, 0xc0, !PT ;  /* 0x00000080120d7812 */ /* 0x000fe400078ec0ff */
[----:B------:R-:W-:Y:S02]  /*11a0*/  ISETP.NE.AND P0, PT, R106, 0x3, PT ;  /* 0x000000036a00780c */ /* 0x000fe40003f05270 */
[----:B------:R-:W-:Y:S01]  /*11b0*/  SHF.R.U32.HI R13, RZ, 0x7, R13 ;  /* 0x00000007ff0d7819 */ /* 0x000fe2000001160d */
[----:B------:R-:W-:Y:S10]  /*11c0*/  BRA.DIV UR4, `(.L_x_15) ;  /* 0x000000a204e47947 */ /* 0x000ff4000b800000 */
.L_x_201:
[----:B------:R-:W-:Y:S05]  /*11d0*/  @!P0 BRA `(.L_x_16) ;  /* 0x0000000000048947 */ /* 0x000fea0003800000 */
[----:B------:R-:W-:Y:S01]  /*11e0*/  BPT.TRAP 0x1 ;  /* 0x000000040000795c */ /* 0x000fe20000300000 */
.L_x_16:
[----:B------:R-:W-:Y:S02]  /*11f0*/  IMAD.U32 R3, RZ, RZ, UR39 ;  /* 0x00000027ff037e24 */ /* 0x000fe4000f8e00ff */
[----:B------:R-:W-:-:S03]  /*1200*/  IMAD.U32 R0, RZ, RZ, UR38 ;  /* 0x00000026ff007e24 */ /* 0x000fc6000f8e00ff */
[----:B------:R-:W-:Y:S02]  /*1210*/  LEA R3, R3, UR41, 0x3 ;  /* 0x0000002903037c11 */ /* 0x000fe4000f8e18ff */
[----:B------:R-:W-:-:S04]  /*1220*/  SHF.L.U32 R0, R0, 0x1f, RZ ;  /* 0x0000001f00007819 */ /* 0x000fc800000006ff */
[----:B------:R2:W3:Y:S01]  /*1230*/  SYNCS.PHASECHK.TRANS64.TRYWAIT P1, [R3+URZ], R0 ;  /* 0x00000000030075a7 */ /* 0x0004e2000802017f */
[----:B------:R-:W-:Y:S05]  /*1240*/  @!P0 BRA `(.L_x_17) ;  /* 0x0000000000048947 */ /* 0x000fea0003800000 */
[----:B------:R-:W-:Y:S01]  /*1250*/  BPT.TRAP 0x1 ;  /* 0x000000040000795c */ /* 0x000fe20000300000 */
.L_x_17:
[----:B---3--:R-:W-:Y:S05]  /*1260*/  @P1 BRA `(.L_x_18) ;  /* 0x0000000000081947 */ /* 0x008fea0003800000 */
[----:B------:R-:W3:Y:S02]  /*1270*/  SYNCS.PHASECHK.TRANS64.TRYWAIT P1, [R3+URZ], R0 ;  /* 0x00000000030075a7 */ /* 0x000ee4000802017f */
[----:B---3--:R-:W-:Y:S05]  /*1280*/  @!P1 BRA `(.L_x_19) ;  /* 0x000000a000d09947 */ /* 0x008fea0003800000 */
.L_x_18:
[----:B------:R-:W-:Y:S05]  /*1290*/  @!P0 BRA `(.L_x_20) ;  /* 0x0000000000048947 */ /* 0x000fea0003800000 */
[----:B------:R-:W-:Y:S01]  /*12a0*/  BPT.TRAP 0x1 ;  /* 0x000000040000795c */ /* 0x000fe20000300000 */
.L_x_20:
[C---:B--23--:R-:W-:Y:S01]  /*12b0*/  IMAD.SHL.U32 R0, R18.reuse, 0x20, RZ ;  /* 0x0000002012007824 */ /* 0x04cfe200078e00ff */
[----:B------:R-:W-:Y:S01]  /*12c0*/  UIADD3 UR4, UR39, 0x1, URZ ;  /* 0x0000000127047890 */ /* 0x000fe2000fffe03f */
[C---:B01----:R-:W-:Y:S02]  /*12d0*/  IMAD.SHL.U32 R4, R18.reuse, 0x2, RZ ;  /* 0x0000000212047824 */ /* 0x043fe400078e00ff */
[----:B------:R-:W-:Y:S01]  /*12e0*/  IMAD.SHL.U32 R6, R18, 0x10, RZ ;  /* 0x0000001012067824 */ /* 0x000fe200078e00ff */
[----:B------:R-:W-:Y:S01]  /*12f0*/  LOP3.LUT R3, R0, 0xc00, RZ, 0xc0, !PT ;  /* 0x00000c0000037812 */ /* 0x000fe200078ec0ff */
[----:B------:R-:W-:Y:S01]  /*1300*/  UISETP.NE.AND UP0, UPT, UR4, 0x9, UPT ;  /* 0x000000090400788c */ /* 0x000fe2000bf05270 */
[----:B------:R-:W-:Y:S02]  /*1310*/  IMAD.U32 R7, RZ, RZ, UR39 ;  /* 0x00000027ff077e24 */ /* 0x000fe4000f8e00ff */
[----:B------:R-:W-:Y:S01]  /*1320*/  LOP3.LUT R3, R3, 0x6, R4, 0xf8, !PT ;  /* 0x0000000603037812 */ /* 0x000fe200078ef804 */
[----:B------:R-:W-:Y:S01]  /*1330*/  USEL UR5, URZ, 0x1, UP0 ;  /* 0x000000013f057887 */ /* 0x000fe20008000000 */
[----:B------:R-:W-:-:S02]  /*1340*/  LOP3.LUT R5, R6, 0x180, RZ, 0xc0, !PT ;  /* 0x0000018006057812 */ /* 0x000fc400078ec0ff */
[----:B------:R-:W-:Y:S02]  /*1350*/  LOP3.LUT R3, R3, 0x40, R6, 0xf8, !PT ;  /* 0x0000004003037812 */ /* 0x000fe400078ef806 */
[----:B------:R-:W-:Y:S01]  /*1360*/  LOP3.LUT R5, R5, 0x30, R4, 0xf8, !PT ;  /* 0x0000003005057812 */ /* 0x000fe200078ef804 */
[----:B------:R-:W-:Y:S01]  /*1370*/  IMAD.U32 R4, RZ, RZ, UR5 ;  /* 0x00000005ff047e24 */ /* 0x000fe2000f8e00ff */
[----:B------:R-:W-:Y:S01]  /*1380*/  LOP3.LUT R0, R3, 0x1000, R0, 0xf8, !PT ;  /* 0x0000100003007812 */ /* 0x000fe200078ef800 */
[----:B------:R-:W-:Y:S01]  /*1390*/  IMAD.U32 R3, RZ, RZ, UR4 ;  /* 0x00000004ff037e24 */ /* 0x000fe2000f8e00ff */
[----:B------:R-:W-:Y:S02]  /*13a0*/  PLOP3.LUT P1, PT, PT, PT, UP0, 0x80, 0x0 ;  /* 0x000000000000781c */ /* 0x000fe40003f2f008 */
[----:B------:R-:W-:Y:S02]  /*13b0*/  LOP3.LUT R0, R0, R5, RZ, 0xfc, !PT ;  /* 0x0000000500007212 */ /* 0x000fe400078efcff */
[----:B------:R-:W-:Y:S01]  /*13c0*/  SEL R5, R3, RZ, P1 ;  /* 0x000000ff03057207 */ /* 0x000fe20000800000 */
[----:B------:R-:W-:Y:S01]  /*13d0*/  IMAD.MOV.U32 R3, RZ, RZ, 0x10 ;  /* 0x00000010ff037424 */ /* 0x000fe200078e00ff */
[----:B------:R-:W-:Y:S01]  /*13e0*/  LOP3.LUT R4, R4, UR38, RZ, 0x3c, !PT ;  /* 0x0000002604047c12 */ /* 0x000fe2000f8e3cff */
[----:B------:R-:W-:Y:S01]  /*13f0*/  IMAD R7, R7, 0x4000, R0 ;  /* 0x0000400007077824 */ /* 0x000fe200078e0200 */
[----:B------:R-:W-:-:S02]  /*1400*/  R2P PR, R18, 0x18 ;  /* 0x0000001812007804 */ /* 0x000fc40000000000 */
[----:B------:R-:W-:Y:S01]  /*1410*/  LEA R6, R5, UR41, 0x3 ;  /* 0x0000002905067c11 */ /* 0x000fe2000f8e18ff */
[----:B------:R-:W-:Y:S01]  /*1420*/  VIADD R14, R7, UR41 ;  /* 0x00000029070e7c36 */ /* 0x000fe20008000000 */
[----:B------:R-:W-:Y:S02]  /*1430*/  SHF.L.U32 R33, R4, 0x1f, RZ ;  /* 0x0000001f04217819 */ /* 0x000fe400000006ff */
[----:B------:R-:W-:Y:S02]  /*1440*/  SEL R3, R3, 0xfffffff0, !P3 ;  /* 0xfffffff003037807 */ /* 0x000fe40005800000 */
[----:B------:R0:W1:Y:S01]  /*1450*/  SYNCS.PHASECHK.TRANS64.TRYWAIT P1, [R6+URZ], R33 ;  /* 0x00000021060075a7 */ /* 0x000062000802017f */
[----:B------:R0:W2:Y:S04]  /*1460*/  LDS.U16 R8, [R7+UR41+0xa00] ;  /* 0x000a002907087984 */ /* 0x0000a80008000400 */
[----:B------:R-:W-:Y:S05]  /*1470*/  WARPSYNC.ALL ;  /* 0x0000000000007948 */ /* 0x000fea0003800000 */
[----:B------:R-:W2:Y:S01]  /*1480*/  LDS.U16 R9, [R7+UR41+0x800] ;  /* 0x0008002907097984 */ /* 0x000ea20008000400 */
[----:B------:R-:W-:-:S03]  /*1490*/  IMAD.IADD R31, R14, 0x1, R3 ;  /* 0x000000010e1f7824 */ /* 0x000fc600078e0203 */
[----:B------:R-:W-:Y:S04]  /*14a0*/  LDS.U16 R10, [R7+UR41+0xa08] ;  /* 0x000a0829070a7984 */ /* 0x000fe80008000400 */
[----:B------:R-:W-:Y:S04]  /*14b0*/  LDS.U16 R25, [R31+0xa08] ;  /* 0x000a08001f197984 */ /* 0x000fe80000000400 */
[----:B------:R-:W3:Y:S04]  /*14c0*/  LDS.U16 R26, [R31+0x808] ;  /* 0x000808001f1a7984 */ /* 0x000ee80000000400 */
[----:B------:R-:W4:Y:S04]  /*14d0*/  LDS.U16 R11, [R7+UR41+0x808] ;  /* 0x00080829070b7984 */ /* 0x000f280008000400 */
[----:B------:R-:W-:Y:S04]  /*14e0*/  LDS.U16 R15, [R7+UR41+0x2a08] ;  /* 0x002a0829070f7984 */ /* 0x000fe80008000400 */
[----:B------:R-:W1:Y:S04]  /*14f0*/  LDS.U16 R20, [R7+UR41+0x2808] ;  /* 0x0028082907147984 */ /* 0x000e680008000400 */
[----:B------:R-:W-:Y:S04]  /*1500*/  LDS.U16 R12, [R7+UR41+0x2a00] ;  /* 0x002a0029070c7984 */ /* 0x000fe80008000400 */
[----:B------:R0:W1:Y:S04]  /*1510*/  LDS.U16 R13, [R7+UR41+0x2800] ;  /* 0x00280029070d7984 */ /* 0x0000680008000400 */
[----:B------:R-:W-:Y:S04]  /*1520*/  LDS.U16 R27, [R31+0x2a00] ;  /* 0x002a00001f1b7984 */ /* 0x000fe80000000400 */
[----:B------:R-:W1:Y:S01]  /*1530*/  LDS.U16 R28, [R31+0x2800] ;  /* 0x002800001f1c7984 */ /* 0x000e620000000400 */
[----:B--2---:R-:W-:-:S03]  /*1540*/  PRMT R8, R9, 0x5410, R8 ;  /* 0x0000541009087816 */ /* 0x004fc60000000008 */
[----:B------:R-:W-:Y:S01]  /*1550*/  LDS.U16 R21, [R31+0xa00] ;  /* 0x000a00001f157984 */ /* 0x000fe20000000400 */
[-C--:B0-----:R-:W-:Y:S02]  /*1560*/  F2FP.F16.E4M3.UNPACK_B R7, R8.reuse ;  /* 0x00000008ff07723e */ /* 0x081fe400020006ff */
[----:B------:R-:W-:Y:S01]  /*1570*/  F2FP.F16.E4M3.UNPACK_B R8, R8.H1 ;  /* 0x00000008ff08723e */ /* 0x000fe200030006ff */
[----:B------:R-:W0:Y:S02]  /*1580*/  LDS.U16 R24, [R31+0x800] ;  /* 0x000800001f187984 */ /* 0x000e240000000400 */
[--C-:B------:R-:W-:Y:S02]  /*1590*/  HADD2.F32 R92, -RZ, R7.reuse.H0_H0 ;  /* 0x20000007ff5c7230 */ /* 0x100fe40000004100 */
[----:B------:R-:W-:Y:S01]  /*15a0*/  LDS.U16 R29, [R31+0x2a08] ;  /* 0x002a08001f1d7984 */ /* 0x000fe20000000400 */
[----:B---3--:R-:W-:Y:S01]  /*15b0*/  PRMT R9, R26, 0x5410, R25 ;  /* 0x000054101a097816 */ /* 0x008fe20000000019 */
[----:B------:R-:W-:-:S02]  /*15c0*/  HADD2.F32 R25, -RZ, R7.H1_H1 ;  /* 0x30000007ff197230 */ /* 0x000fc40000004100 */
[----:B------:R-:W2:Y:S01]  /*15d0*/  LDS.U16 R30, [R31+0x2808] ;  /* 0x002808001f1e7984 */ /* 0x000ea20000000400 */
[----:B------:R-:W3:Y:S01]  /*15e0*/  LDC R7, c[0x0][0x28c] ;  /* 0x0000a300ff077b82 */ /* 0x000ee20000000800 */
[----:B----4-:R-:W-:Y:S01]  /*15f0*/  PRMT R10, R11, 0x5410, R10 ;  /* 0x000054100b0a7816 */ /* 0x010fe2000000000a */
[--C-:B------:R-:W-:Y:S01]  /*1600*/  HADD2.F32 R93, -RZ, R8.reuse.H0_H0 ;  /* 0x20000008ff5d7230 */ /* 0x100fe20000004100 */
[----:B------:R-:W-:Y:S01]  /*1610*/  F2FP.BF16.F32.PACK_AB R92, R25, R92 ;  /* 0x0000005c195c723e */ /* 0x000fe200000010ff */
[----:B------:R-:W-:Y:S01]  /*1620*/  HADD2.F32 R8, -RZ, R8.H1_H1 ;  /* 0x30000008ff087230 */ /* 0x000fe20000004100 */
[----:B-1----:R-:W-:Y:S02]  /*1630*/  PRMT R15, R20, 0x5410, R15 ;  /* 0x00005410140f7816 */ /* 0x002fe4000000000f */
[-C--:B------:R-:W-:Y:S02]  /*1640*/  F2FP.F16.E4M3.UNPACK_B R20, R10.reuse ;  /* 0x0000000aff14723e */ /* 0x080fe400020006ff */
[----:B------:R-:W-:-:S02]  /*1650*/  F2FP.F16.E4M3.UNPACK_B R10, R10.H1 ;  /* 0x0000000aff0a723e */ /* 0x000fc400030006ff */
[----:B------:R-:W-:Y:S01]  /*1660*/  F2FP.BF16.F32.PACK_AB R93, R8, R93 ;  /* 0x0000005d085d723e */ /* 0x000fe200000010ff */
[----:B------:R-:W-:Y:S01]  /*1670*/  HADD2.F32 R94, -RZ, R20.H0_H0 ;  /* 0x20000014ff5e7230 */ /* 0x000fe20000004100 */
[----:B------:R-:W-:Y:S01]  /*1680*/  PRMT R12, R13, 0x5410, R12 ;  /* 0x000054100d0c7816 */ /* 0x000fe2000000000c */
[--C-:B------:R-:W-:Y:S02]  /*1690*/  HADD2.F32 R95, -RZ, R10.reuse.H0_H0 ;  /* 0x2000000aff5f7230 */ /* 0x100fe40000004100 */
[----:B------:R-:W-:Y:S01]  /*16a0*/  HADD2.F32 R10, -RZ, R10.H1_H1 ;  /* 0x3000000aff0a7230 */ /* 0x000fe20000004100 */
[----:B------:R-:W-:Y:S01]  /*16b0*/  PRMT R11, R28, 0x5410, R27 ;  /* 0x000054101c0b7816 */ /* 0x000fe2000000001b */
[----:B------:R-:W-:Y:S01]  /*16c0*/  HADD2.F32 R27, -RZ, R20.H1_H1 ;  /* 0x30000014ff1b7230 */ /* 0x000fe20000004100 */
[-C--:B------:R-:W-:Y:S02]  /*16d0*/  F2FP.F16.E4M3.UNPACK_B R20, R12.reuse ;  /* 0x0000000cff14723e */ /* 0x080fe400020006ff */
[----:B------:R-:W-:-:S02]  /*16e0*/  F2FP.F16.E4M3.UNPACK_B R12, R12.H1 ;  /* 0x0000000cff0c723e */ /* 0x000fc400030006ff */
[----:B------:R-:W-:Y:S01]  /*16f0*/  F2FP.BF16.F32.PACK_AB R95, R10, R95 ;  /* 0x0000005f0a5f723e */ /* 0x000fe200000010ff */
[----:B------:R-:W-:Y:S01]  /*1700*/  HADD2.F32 R96, -RZ, R20.H0_H0 ;  /* 0x20000014ff607230 */ /* 0x000fe20000004100 */
[----:B0-----:R-:W-:Y:S01]  /*1710*/  PRMT R21, R24, 0x5410, R21 ;  /* 0x0000541018157816 */ /* 0x001fe20000000015 */
[--C-:B------:R-:W-:Y:S01]  /*1720*/  HADD2.F32 R97, -RZ, R12.reuse.H0_H0 ;  /* 0x2000000cff617230 */ /* 0x100fe20000004100 */
[-C--:B------:R-:W-:Y:S01]  /*1730*/  F2FP.F16.E4M3.UNPACK_B R24, R15.reuse ;  /* 0x0000000fff18723e */ /* 0x080fe200020006ff */
[----:B------:R-:W-:Y:S01]  /*1740*/  HADD2.F32 R12, -RZ, R12.H1_H1 ;  /* 0x3000000cff0c7230 */ /* 0x000fe20000004100 */
[----:B------:R-:W-:Y:S01]  /*1750*/  F2FP.F16.E4M3.UNPACK_B R15, R15.H1 ;  /* 0x0000000fff0f723e */ /* 0x000fe200030006ff */
[----:B------:R-:W-:Y:S01]  /*1760*/  IMAD.MOV.U32 R8, RZ, RZ, R21 ;  /* 0x000000ffff087224 */ /* 0x000fe200078e0015 */
[----:B------:R-:W-:Y:S01]  /*1770*/  F2FP.BF16.F32.PACK_AB R94, R27, R94 ;  /* 0x0000005e1b5e723e */ /* 0x000fe200000010ff */
[----:B------:R-:W-:Y:S01]  /*1780*/  HADD2.F32 R98, -RZ, R24.H0_H0 ;  /* 0x20000018ff627230 */ /* 0x000fe20000004100 */
[----:B--2---:R-:W-:Y:S01]  /*1790*/  PRMT R13, R30, 0x5410, R29 ;  /* 0x000054101e0d7816 */ /* 0x004fe2000000001d */
[----:B------:R-:W-:Y:S01]  /*17a0*/  HADD2.F32 R29, -RZ, R20.H1_H1 ;  /* 0x30000014ff1d7230 */ /* 0x000fe20000004100 */
[----:B------:R-:W-:Y:S01]  /*17b0*/  F2FP.BF16.F32.PACK_AB R97, R12, R97 ;  /* 0x000000610c61723e */ /* 0x000fe200000010ff */
[----:B------:R-:W-:Y:S01]  /*17c0*/  HADD2.F32 R31, -RZ, R24.H1_H1 ;  /* 0x30000018ff1f7230 */ /* 0x000fe20000004100 */
[----:B---3--:R-:W-:Y:S01]  /*17d0*/  ISETP.GE.AND P2, PT, R7, 0x41, PT ;  /* 0x000000410700780c */ /* 0x008fe20003f46270 */
[--C-:B------:R-:W-:Y:S01]  /*17e0*/  HADD2.F32 R99, -RZ, R15.reuse.H0_H0 ;  /* 0x2000000fff637230 */ /* 0x100fe20000004100 */
[----:B------:R-:W-:Y:S01]  /*17f0*/  F2FP.BF16.F32.PACK_AB R96, R29, R96 ;  /* 0x000000601d60723e */ /* 0x000fe200000010ff */
[----:B------:R-:W-:Y:S01]  /*1800*/  HADD2.F32 R20, -RZ, R15.H1_H1 ;  /* 0x3000000fff147230 */ /* 0x000fe20000004100 */
[----:B------:R-:W-:Y:S01]  /*1810*/  F2FP.BF16.F32.PACK_AB R98, R31, R98 ;  /* 0x000000621f62723e */ /* 0x000fe200000010ff */
[----:B------:R-:W-:-:S02]  /*1820*/  IMAD.MOV.U32 R10, RZ, RZ, R9 ;  /* 0x000000ffff0a7224 */ /* 0x000fc400078e0009 */
[----:B------:R-:W-:Y:S01]  /*1830*/  IMAD.MOV.U32 R12, RZ, RZ, R13 ;  /* 0x000000ffff0c7224 */ /* 0x000fe200078e000d */
[----:B------:R-:W-:Y:S01]  /*1840*/  F2FP.BF16.F32.PACK_AB R99, R20, R99 ;  /* 0x000000631463723e */ /* 0x000fe200000010ff */
[----:B------:R-:W-:Y:S01]  /*1850*/  UIADD3 UR4, UR41, 0x24800, URZ ;  /* 0x0002480029047890 */ /* 0x000fe2000fffe03f */
[----:B------:R-:W-:Y:S01]  /*1860*/  WARPGROUP.ARRIVE ;  /* 0x00000000000079c5 */ /* 0x000fe20000000000 */
[----:B------:R-:W-:Y:S01]  /*1870*/  UMOV UR7, 0x40000040 ;  /* 0x4000004000077882 */ /* 0x000fe20000000000 */
[-C--:B------:R-:W-:Y:S01]  /*1880*/  F2FP.F16.E4M3.UNPACK_B R15, R21.reuse ;  /* 0x00000015ff0f723e */ /* 0x080fe200020006ff */
[----:B------:R-:W-:Y:S01]  /*1890*/  USHF.R.U32.HI UR4, URZ, 0x4, UR4 ;  /* 0x000000043f047899 */ /* 0x000fe20008011604 */
[----:B------:R-:W-:Y:S01]  /*18a0*/  F2FP.F16.E4M3.UNPACK_B R20, R21.H1 ;  /* 0x00000015ff14723e */ /* 0x000fe200030006ff */
[----:B------:R-:W-:Y:S01]  /*18b0*/  UMOV UR11, UR7 ;  /* 0x00000007000b7c82 */ /* 0x000fe20008000000 */
[-C--:B------:R-:W-:Y:S01]  /*18c0*/  F2FP.F16.E4M3.UNPACK_B R21, R9.reuse ;  /* 0x00000009ff15723e */ /* 0x080fe200020006ff */
[----:B------:R-:W-:Y:S01]  /*18d0*/  ULOP3.LUT UR4, UR4, 0x3fff, URZ, 0xc0, !UPT ;  /* 0x00003fff04047892 */ /* 0x000fe2000f8ec03f */
[----:B------:R-:W-:Y:S01]  /*18e0*/  F2FP.F16.E4M3.UNPACK_B R9, R9.H1 ;  /* 0x00000009ff09723e */ /* 0x000fe200030006ff */
[----:B------:R-:W-:Y:S01]  /*18f0*/  HADD2.F32 R100, -RZ, R15.H0_H0 ;  /* 0x2000000fff647230 */ /* 0x000fe20000004100 */
[----:B------:R-:W-:Y:S01]  /*1900*/  F2FP.F16.E4M3.UNPACK_B R107, R13 ;  /* 0x0000000dff6b723e */ /* 0x000fe200020006ff */
[----:B------:R-:W-:Y:S01]  /*1910*/  ULOP3.LUT UR4, UR4, 0x10000, URZ, 0xfc, !UPT ;  /* 0x0001000004047892 */ /* 0x000fe2000f8efc3f */
[----:B------:R-:W-:-:S02]  /*1920*/  HADD2.F32 R101, -RZ, R20.H0_H0 ;  /* 0x20000014ff657230 */ /* 0x000fc40000004100 */
[----:B------:R-:W-:Y:S01]  /*1930*/  HADD2.F32 R102, -RZ, R21.H0_H0 ;  /* 0x20000015ff667230 */ /* 0x000fe20000004100 */
[----:B------:R-:W-:Y:S01]  /*1940*/  ULEA UR6, UR39, UR4, 0x9 ;  /* 0x0000000427067291 */ /* 0x000fe2000f8e483f */
[----:B------:R-:W-:Y:S02]  /*1950*/  HADD2.F32 R15, -RZ, R15.H1_H1 ;  /* 0x3000000fff0f7230 */ /* 0x000fe40000004100 */
[----:B------:R-:W-:Y:S01]  /*1960*/  HADD2.F32 R20, -RZ, R20.H1_H1 ;  /* 0x30000014ff147230 */ /* 0x000fe20000004100 */
[----:B------:R-:W-:Y:S01]  /*1970*/  UIADD3 UR8, UR6, 0x2, URZ ;  /* 0x0000000206087890 */ /* 0x000fe2000fffe03f */
[----:B------:R-:W-:Y:S01]  /*1980*/  HADD2.F32 R21, -RZ, R21.H1_H1 ;  /* 0x30000015ff157230 */ /* 0x000fe20000004100 */
[----:B------:R-:W-:Y:S01]  /*1990*/  F2FP.BF16.F32.PACK_AB R100, R15, R100 ;  /* 0x000000640f64723e */ /* 0x000fe200000010ff */
[----:B------:R-:W-:Y:S01]  /*19a0*/  UMOV UR10, UR6 ;  /* 0x00000006000a7c82 */ /* 0x000fe20008000000 */
[--C-:B------:R-:W-:Y:S01]  /*19b0*/  HADD2.F32 R103, -RZ, R9.reuse.H0_H0 ;  /* 0x20000009ff677230 */ /* 0x100fe20000004100 */
[----:B------:R-:W-:Y:S01]  /*19c0*/  HGMMA.64x64x16.F32.BF16 R56, R92, gdesc[UR4], RZ, !UPT, gsb0 ;  /* 0x00e000045c387df0 */ /* 0x000fe2000c0018ff */
[----:B------:R-:W-:Y:S01]  /*19d0*/  HADD2.F32 R104, -RZ, R9.H1_H1 ;  /* 0x30000009ff687230 */ /* 0x000fe20000004100 */
[----:B------:R-:W-:Y:S01]  /*19e0*/  F2FP.BF16.F32.PACK_AB R101, R20, R101 ;  /* 0x000000651465723e */ /* 0x000fe200000010ff */
[----:B------:R-:W-:Y:S01]  /*19f0*/  IMAD.MOV.U32 R105, RZ, RZ, 0x20 ;  /* 0x00000020ff697424 */ /* 0x000fe200078e00ff */
[----:B------:R-:W-:Y:S01]  /*1a00*/  F2FP.BF16.F32.PACK_AB R102, R21, R102 ;  /* 0x000000661566723e */ /* 0x000fe200000010ff */
[--C-:B------:R-:W-:Y:S01]  /*1a10*/  HADD2.F32 R109, -RZ, R107.reuse.H0_H0 ;  /* 0x2000006bff6d7230 */ /* 0x100fe20000004100 */
[----:B------:R-:W-:Y:S01]  /*1a20*/  F2FP.BF16.F32.PACK_AB R103, R104, R103 ;  /* 0x000000676867723e */ /* 0x000fe200000010ff */
[----:B------:R-:W-:Y:S01]  /*1a30*/  HADD2.F32 R110, -RZ, R107.H1_H1 ;  /* 0x3000006bff6e7230 */ /* 0x000fe20000004100 */
[----:B------:R-:W-:Y:S01]  /*1a40*/  SEL R9, R105, 0xffffffe0, !P4 ;  /* 0xffffffe069097807 */ /* 0x000fe20006000000 */
[----:B------:R-:W-:-:S04]  /*1a50*/  UMOV UR7, 0x40000040 ;  /* 0x4000004000077882 */ /* 0x000fc80000000000 */
[----:B------:R-:W-:Y:S01]  /*1a60*/  IMAD.IADD R114, R14, 0x1, R9 ;  /* 0x000000010e727824 */ /* 0x000fe200078e0209 */
[----:B------:R-:W-:Y:S02]  /*1a70*/  WARPGROUP.DEPBAR.LE gsb0, 0x0 ;  /* 0x00008000000079c5 */ /* 0x000fe40000010000 */
[----:B------:R-:W-:-:S06]  /*1a80*/  WARPGROUP.ARRIVE ;  /* 0x00000000000079c5 */ /* 0x000fcc0000000000 */
[----:B------:R-:W-:Y:S01]  /*1a90*/  HGMMA.64x64x16.F32.BF16 R24, R96, gdesc[UR8], RZ, !UPT, gsb0 ;  /* 0x00e0000860187df0 */ /* 0x000fe2000c0018ff */
[----:B------:R-:W-:Y:S01]  /*1aa0*/  UMOV UR10, UR8 ;  /* 0x00000008000a7c82 */ /* 0x000fe20008000000 */
[----:B------:R-:W-:Y:S01]  /*1ab0*/  UMOV UR11, 0x40000040 ;  /* 0x40000040000b7882 */ /* 0x000fe20000000000 */
[----:B------:R-:W-:Y:S02]  /*1ac0*/  UIADD3 UR8, UR6, 0x4, URZ ;  /* 0x0000000406087890 */ /* 0x000fe4000fffe03f */
[----:B------:R-:W-:Y:S01]  /*1ad0*/  UIADD3 UR6, UR6, 0x6, URZ ;  /* 0x0000000606067890 */ /* 0x000fe2000fffe03f */
[----:B------:R-:W-:Y:S02]  /*1ae0*/  WARPGROUP.DEPBAR.LE gsb0, 0x0 ;  /* 0x00008000000079c5 */ /* 0x000fe40000010000 */
[----:B------:R-:W-:-:S06]  /*1af0*/  WARPGROUP.ARRIVE ;  /* 0x00000000000079c5 */ /* 0x000fcc0000000000 */
[----:B------:R-:W-:Y:S03]  /*1b00*/  HGMMA.64x64x16.F32.BF16 R56, R100, gdesc[UR8], R56, gsb0 ;  /* 0x00e0000864387df0 */ /* 0x000fe60008001838 */
[----:B------:R-:W-:Y:S02]  /*1b10*/  WARPGROUP.DEPBAR.LE gsb0, 0x0 ;  /* 0x00008000000079c5 */ /* 0x000fe40000010000 */
[-C--:B------:R-:W-:Y:S01]  /*1b20*/  F2FP.F16.E4M3.UNPACK_B R100, R11.reuse ;  /* 0x0000000bff64723e */ /* 0x080fe200020006ff */
[----:B------:R-:W-:Y:S01]  /*1b30*/  LDS.U16 R14, [R114+0xa00] ;  /* 0x000a0000720e7984 */ /* 0x000fe20000000400 */
[----:B------:R-:W-:-:S03]  /*1b40*/  F2FP.F16.E4M3.UNPACK_B R101, R11.H1 ;  /* 0x0000000bff65723e */ /* 0x000fc600030006ff */
[--C-:B------:R-:W-:Y:S01]  /*1b50*/  HADD2.F32 R102, -RZ, R100.reuse.H0_H0 ;  /* 0x20000064ff667230 */ /* 0x100fe20000004100 */
[----:B------:R-:W0:Y:S01]  /*1b60*/  LDS.U16 R15, [R114+0x800] ;  /* 0x00080000720f7984 */ /* 0x000e220000000400 */
[----:B------:R-:W-:Y:S01]  /*1b70*/  HADD2.F32 R103, -RZ, R100.H1_H1 ;  /* 0x30000064ff677230 */ /* 0x000fe20000004100 */
[----:B------:R-:W-:Y:S01]  /*1b80*/  F2FP.F16.E4M3.UNPACK_B R100, R13.H1 ;  /* 0x0000000dff64723e */ /* 0x000fe200030006ff */
[--C-:B------:R-:W-:Y:S01]  /*1b90*/  HADD2.F32 R13, -RZ, R101.reuse.H0_H0 ;  /* 0x20000065ff0d7230 */ /* 0x100fe20000004100 */
[----:B------:R-:W-:Y:S01]  /*1ba0*/  LDS.U16 R20, [R114+0xa08] ;  /* 0x000a080072147984 */ /* 0x000fe20000000400 */
[----:B------:R-:W-:Y:S02]  /*1bb0*/  HADD2.F32 R108, -RZ, R101.H1_H1 ;  /* 0x30000065ff6c7230 */ /* 0x000fe40000004100 */
[--C-:B------:R-:W-:Y:S01]  /*1bc0*/  HADD2.F32 R107, -RZ, R100.reuse.H0_H0 ;  /* 0x20000064ff6b7230 */ /* 0x100fe20000004100 */
[----:B------:R-:W1:Y:S01]  /*1bd0*/  LDS.U16 R21, [R114+0x808] ;  /* 0x0008080072157984 */ /* 0x000e620000000400 */
[----:B------:R-:W-:Y:S01]  /*1be0*/  HADD2.F32 R112, -RZ, R100.H1_H1 ;  /* 0x30000064ff707230 */ /* 0x000fe20000004100 */
[----:B------:R-:W-:-:S02]  /*1bf0*/  F2FP.BF16.F32.PACK_AB R100, R103, R102 ;  /* 0x000000666764723e */ /* 0x000fc400000010ff */
[----:B------:R-:W-:Y:S01]  /*1c00*/  F2FP.BF16.F32.PACK_AB R101, R108, R13 ;  /* 0x0000000d6c65723e */ /* 0x000fe200000010ff */
[----:B------:R-:W-:Y:S01]  /*1c10*/  LDS.U16 R104, [R114+0x2a00] ;  /* 0x002a000072687984 */ /* 0x000fe20000000400 */
[----:B------:R-:W-:Y:S02]  /*1c20*/  F2FP.BF16.F32.PACK_AB R102, R110, R109 ;  /* 0x0000006d6e66723e */ /* 0x000fe400000010ff */
[----:B------:R-:W-:Y:S01]  /*1c30*/  F2FP.BF16.F32.PACK_AB R103, R112, R107 ;  /* 0x0000006b7067723e */ /* 0x000fe200000010ff */
[----:B------:R-:W2:Y:S03]  /*1c40*/  LDS.U16 R105, [R114+0x2800] ;  /* 0x0028000072697984 */ /* 0x000ea60000000400 */
[----:B------:R-:W-:-:S06]  /*1c50*/  WARPGROUP.ARRIVE ;  /* 0x00000000000079c5 */ /* 0x000fcc0000000000 */
[----:B------:R-:W-:Y:S01]  /*1c60*/  HGMMA.64x64x16.F32.BF16 R24, R100, gdesc[UR8], R24, gsb0 ;  /* 0x00e0000864187df0 */ /* 0x000fe20008001818 */
[----:B------:R-:W-:Y:S01]  /*1c70*/  UMOV UR10, UR8 ;  /* 0x00000008000a7c82 */ /* 0x000fe20008000000 */
[----:B------:R-:W-:Y:S01]  /*1c80*/  UMOV UR11, 0x40000040 ;  /* 0x40000040000b7882 */ /* 0x000fe20000000000 */
[----:B0-----:R-:W-:-:S04]  /*1c90*/  PRMT R14, R15, 0x5410, R14 ;  /* 0x000054100f0e7816 */ /* 0x001fc8000000000e */
[-C--:B------:R-:W-:Y:S02]  /*1ca0*/  F2FP.F16.E4M3.UNPACK_B R15, R14.reuse ;  /* 0x0000000eff0f723e */ /* 0x080fe400020006ff */
[----:B------:R-:W-:Y:S02]  /*1cb0*/  F2FP.F16.E4M3.UNPACK_B R14, R14.H1 ;  /* 0x0000000eff0e723e */ /* 0x000fe400030006ff */
[----:B-1----:R-:W-:-:S04]  /*1cc0*/  PRMT R20, R21, 0x5410, R20 ;  /* 0x0000541015147816 */ /* 0x002fc80000000014 */
[-C--:B------:R-:W-:Y:S02]  /*1cd0*/  F2FP.F16.E4M3.UNPACK_B R21, R20.reuse ;  /* 0x00000014ff15723e */ /* 0x080fe400020006ff */
[----:B------:R-:W-:Y:S02]  /*1ce0*/  F2FP.F16.E4M3.UNPACK_B R20, R20.H1 ;  /* 0x00000014ff14723e */ /* 0x000fe400030006ff */
[----:B--2---:R-:W-:Y:S01]  /*1cf0*/  PRMT R104, R105, 0x5410, R104 ;  /* 0x0000541069687816 */ /* 0x004fe20000000068 */
[----:B------:R-:W-:Y:S02]  /*1d00*/  WARPGROUP.DEPBAR.LE gsb0, 0x0 ;  /* 0x00008000000079c5 */ /* 0x000fe40000010000 */
[----:B------:R-:W-:Y:S01]  /*1d10*/  HADD2.F32 R100, -RZ, R15.H0_H0 ;  /* 0x2000000fff647230 */ /* 0x000fe20000004100 */
[----:B------:R-:W-:Y:S01]  /*1d20*/  LDS.U16 R13, [R114+0x2a08] ;  /* 0x002a0800720d7984 */ /* 0x000fe20000000400 */
[----:B------:R-:W-:Y:S02]  /*1d30*/  HADD2.F32 R101, -RZ, R14.H0_H0 ;  /* 0x2000000eff657230 */ /* 0x000fe40000004100 */
[----:B------:R-:W-:Y:S01]  /*1d40*/  HADD2.F32 R102, -RZ, R21.H0_H0 ;  /* 0x20000015ff667230 */ /* 0x000fe20000004100 */
[----:B------:R0:W1:Y:S01]  /*1d50*/  LDS.U16 R108, [R114+0x2808] ;  /* 0x00280800726c7984 */ /* 0x0000620000000400 */
[----:B------:R-:W-:-:S02]  /*1d60*/  HADD2.F32 R103, -RZ, R20.H0_H0 ;  /* 0x20000014ff677230 */ /* 0x000fc40000004100 */
[----:B------:R-:W-:Y:S02]  /*1d70*/  HADD2.F32 R15, -RZ, R15.H1_H1 ;  /* 0x3000000fff0f7230 */ /* 0x000fe40000004100 */
[----:B------:R-:W-:Y:S02]  /*1d80*/  HADD2.F32 R14, -RZ, R14.H1_H1 ;  /* 0x3000000eff0e7230 */ /* 0x000fe40000004100 */
[----:B------:R-:W-:Y:S01]  /*1d90*/  HADD2.F32 R21, -RZ, R21.H1_H1 ;  /* 0x30000015ff157230 */ /* 0x000fe20000004100 */
[----:B------:R-:W-:Y:S01]  /*1da0*/  F2FP.BF16.F32.PACK_AB R100, R15, R100 ;  /* 0x000000640f64723e */ /* 0x000fe200000010ff */
[----:B------:R-:W-:Y:S01]  /*1db0*/  HADD2.F32 R20, -RZ, R20.H1_H1 ;  /* 0x30000014ff147230 */ /* 0x000fe20000004100 */
[----:B------:R-:W-:Y:S01]  /*1dc0*/  F2FP.BF16.F32.PACK_AB R101, R14, R101 ;  /* 0x000000650e65723e */ /* 0x000fe200000010ff */
[----:B0-----:R-:W-:Y:S01]  /*1dd0*/  IMAD.IADD R114, R3, 0x1, R114 ;  /* 0x0000000103727824 */ /* 0x001fe200078e0272 */
[----:B------:R-:W-:Y:S02]  /*1de0*/  F2FP.BF16.F32.PACK_AB R102, R21, R102 ;  /* 0x000000661566723e */ /* 0x000fe400000010ff */
[----:B------:R-:W-:-:S02]  /*1df0*/  F2FP.BF16.F32.PACK_AB R103, R20, R103 ;  /* 0x000000671467723e */ /* 0x000fc400000010ff */
[-C--:B------:R-:W-:Y:S02]  /*1e00*/  F2FP.F16.E4M3.UNPACK_B R14, R104.reuse ;  /* 0x00000068ff0e723e */ /* 0x080fe400020006ff */
[----:B------:R-:W-:Y:S01]  /*1e10*/  WARPGROUP.ARRIVE ;  /* 0x00000000000079c5 */ /* 0x000fe20000000000 */
[----:B------:R-:W-:-:S05]  /*1e20*/  F2FP.F16.E4M3.UNPACK_B R104, R104.H1 ;  /* 0x00000068ff68723e */ /* 0x000fca00030006ff */
[----:B------:R-:W-:Y:S01]  /*1e30*/  HGMMA.64x64x16.F32.BF16 R56, R100, gdesc[UR8], R56, gsb0 ;  /* 0x00e0000864387df0 */ /* 0x000fe20008001838 */
[----:B-1----:R-:W-:-:S04]  /*1e40*/  PRMT R13, R108, 0x5410, R13 ;  /* 0x000054106c0d7816 */ /* 0x002fc8000000000d */
[-C--:B------:R-:W-:Y:S02]  /*1e50*/  F2FP.F16.E4M3.UNPACK_B R107, R13.reuse ;  /* 0x0000000dff6b723e */ /* 0x080fe400020006ff */
[----:B------:R-:W-:-:S03]  /*1e60*/  F2FP.F16.E4M3.UNPACK_B R109, R13.H1 ;  /* 0x0000000dff6d723e */ /* 0x000fc600030006ff */
[--C-:B------:R-:W-:Y:S02]  /*1e70*/  HADD2.F32 R110, -RZ, R107.reuse.H0_H0 ;  /* 0x2000006bff6e7230 */ /* 0x100fe40000004100 */
[----:B------:R-:W-:Y:S02]  /*1e80*/  HADD2.F32 R107, -RZ, R107.H1_H1 ;  /* 0x3000006bff6b7230 */ /* 0x000fe40000004100 */
[--C-:B------:R-:W-:Y:S02]  /*1e90*/  HADD2.F32 R111, -RZ, R109.reuse.H0_H0 ;  /* 0x2000006dff6f7230 */ /* 0x100fe40000004100 */
[----:B------:R-:W-:Y:S01]  /*1ea0*/  HADD2.F32 R112, -RZ, R109.H1_H1 ;  /* 0x3000006dff707230 */ /* 0x000fe20000004100 */
[----:B------:R-:W-:Y:S02]  /*1eb0*/  WARPGROUP.DEPBAR.LE gsb0, 0x0 ;  /* 0x00008000000079c5 */ /* 0x000fe40000010000 */
[--C-:B------:R-:W-:Y:S01]  /*1ec0*/  HADD2.F32 R100, -RZ, R14.reuse.H0_H0 ;  /* 0x2000000eff647230 */ /* 0x100fe20000004100 */
[----:B------:R-:W-:Y:S01]  /*1ed0*/  LDS.U16 R15, [R114+0x800] ;  /* 0x00080000720f7984 */ /* 0x000fe20000000400 */
[----:B------:R-:W-:-:S02]  /*1ee0*/  HADD2.F32 R101, -RZ, R14.H1_H1 ;  /* 0x3000000eff657230 */ /* 0x000fc40000004100 */
[--C-:B------:R-:W-:Y:S01]  /*1ef0*/  HADD2.F32 R102, -RZ, R104.reuse.H0_H0 ;  /* 0x20000068ff667230 */ /* 0x100fe20000004100 */
[----:B------:R-:W0:Y:S01]  /*1f00*/  LDS.U16 R14, [R114+0xa00] ;  /* 0x000a0000720e7984 */ /* 0x000e220000000400 */
[----:B------:R-:W-:Y:S01]  /*1f10*/  HADD2.F32 R103, -RZ, R104.H1_H1 ;  /* 0x30000068ff677230 */ /* 0x000fe20000004100 */
[----:B------:R-:W-:Y:S02]  /*1f20*/  F2FP.BF16.F32.PACK_AB R100, R101, R100 ;  /* 0x000000646564723e */ /* 0x000fe400000010ff */
[----:B------:R-:W-:Y:S02]  /*1f30*/  LDS.U16 R20, [R114+0xa08] ;  /* 0x000a080072147984 */ /* 0x000fe40000000400 */
[----:B------:R-:W-:Y:S02]  /*1f40*/  F2FP.BF16.F32.PACK_AB R101, R103, R102 ;  /* 0x000000666765723e */ /* 0x000fe400000010ff */
[----:B------:R-:W-:Y:S01]  /*1f50*/  F2FP.BF16.F32.PACK_AB R102, R107, R110 ;  /* 0x0000006e6b66723e */ /* 0x000fe200000010ff */
[----:B------:R-:W1:Y:S01]  /*1f60*/  LDS.U16 R21, [R114+0x808] ;  /* 0x0008080072157984 */ /* 0x000e620000000400 */
[----:B------:R-:W-:-:S03]  /*1f70*/  F2FP.BF16.F32.PACK_AB R103, R112, R111 ;  /* 0x0000006f7067723e */ /* 0x000fc600000010ff */
[----:B------:R-:W-:Y:S04]  /*1f80*/  LDS.U16 R104, [R114+0x2a00] ;  /* 0x002a000072687984 */ /* 0x000fe80000000400 */
[----:B------:R-:W2:Y:S04]  /*1f90*/  LDS.U16 R105, [R114+0x2800] ;  /* 0x0028000072697984 */ /* 0x000ea80000000400 */
[----:B------:R-:W-:Y:S04]  /*1fa0*/  LDS.U16 R13, [R114+0x2a08] ;  /* 0x002a0800720d7984 */ /* 0x000fe80000000400 */
[----:B------:R-:W3:Y:S01]  /*1fb0*/  LDS.U16 R108, [R114+0x2808] ;  /* 0x00280800726c7984 */ /* 0x000ee20000000400 */
[----:B------:R-:W-:-:S06]  /*1fc0*/  WARPGROUP.ARRIVE ;  /* 0x00000000000079c5 */ /* 0x000fcc0000000000 */
[----:B------:R-:W-:Y:S01]  /*1fd0*/  HGMMA.64x64x16.F32.BF16 R24, R100, gdesc[UR8], R24, gsb0 ;  /* 0x00e0000864187df0 */ /* 0x000fe20008001818 */
[----:B0-----:R-:W-:-:S04]  /*1fe0*/  PRMT R14, R15, 0x5410, R14 ;  /* 0x000054100f0e7816 */ /* 0x001fc8000000000e */
[-C--:B------:R-:W-:Y:S02]  /*1ff0*/  F2FP.F16.E4M3.UNPACK_B R15, R14.reuse ;  /* 0x0000000eff0f723e */ /* 0x080fe400020006ff */
[----:B------:R-:W-:Y:S02]  /*2000*/  F2FP.F16.E4M3.UNPACK_B R14, R14.H1 ;  /* 0x0000000eff0e723e */ /* 0x000fe400030006ff */
[----:B-1----:R-:W-:-:S04]  /*2010*/  PRMT R20, R21, 0x5410, R20 ;  /* 0x0000541015147816 */ /* 0x002fc80000000014 */
[-C--:B------:R-:W-:Y:S02]  /*2020*/  F2FP.F16.E4M3.UNPACK_B R21, R20.reuse ;  /* 0x00000014ff15723e */ /* 0x080fe400020006ff */
[----:B------:R-:W-:Y:S02]  /*2030*/  F2FP.F16.E4M3.UNPACK_B R20, R20.H1 ;  /* 0x00000014ff14723e */ /* 0x000fe400030006ff */
[----:B--2---:R-:W-:Y:S02]  /*2040*/  PRMT R104, R105, 0x5410, R104 ;  /* 0x0000541069687816 */ /* 0x004fe40000000068 */
[----:B---3--:R-:W-:Y:S01]  /*2050*/  PRMT R13, R108, 0x5410, R13 ;  /* 0x000054106c0d7816 */ /* 0x008fe2000000000d */
[----:B------:R-:W-:Y:S02]  /*2060*/  WARPGROUP.DEPBAR.LE gsb0, 0x0 ;  /* 0x00008000000079c5 */ /* 0x000fe40000010000 */
[----:B------:R-:W-:Y:S02]  /*2070*/  HADD2.F32 R100, -RZ, R15.H0_H0 ;  /* 0x2000000fff647230 */ /* 0x000fe40000004100 */
[----:B------:R-:W-:-:S02]  /*2080*/  HADD2.F32 R101, -RZ, R14.H0_H0 ;  /* 0x2000000eff657230 */ /* 0x000fc40000004100 */
[----:B------:R-:W-:Y:S02]  /*2090*/  HADD2.F32 R102, -RZ, R21.H0_H0 ;  /* 0x20000015ff667230 */ /* 0x000fe40000004100 */
[----:B------:R-:W-:Y:S02]  /*20a0*/  HADD2.F32 R103, -RZ, R20.H0_H0 ;  /* 0x20000014ff677230 */ /* 0x000fe40000004100 */
[----:B------:R-:W-:Y:S02]  /*20b0*/  HADD2.F32 R15, -RZ, R15.H1_H1 ;  /* 0x3000000fff0f7230 */ /* 0x000fe40000004100 */
[----:B------:R-:W-:Y:S02]  /*20c0*/  HADD2.F32 R14, -RZ, R14.H1_H1 ;  /* 0x3000000eff0e7230 */ /* 0x000fe40000004100 */
[----:B------:R-:W-:Y:S01]  /*20d0*/  HADD2.F32 R21, -RZ, R21.H1_H1 ;  /* 0x30000015ff157230 */ /* 0x000fe20000004100 */
[----:B------:R-:W-:Y:S01]  /*20e0*/  F2FP.BF16.F32.PACK_AB R100, R15, R100 ;  /* 0x000000640f64723e */ /* 0x000fe200000010ff */
[----:B------:R-:W-:Y:S01]  /*20f0*/  HADD2.F32 R20, -RZ, R20.H1_H1 ;  /* 0x30000014ff147230 */ /* 0x000fe20000004100 */
[----:B------:R-:W-:-:S02]  /*2100*/  F2FP.BF16.F32.PACK_AB R101, R14, R101 ;  /* 0x000000650e65723e */ /* 0x000fc400000010ff */
[----:B------:R-:W-:Y:S02]  /*2110*/  F2FP.BF16.F32.PACK_AB R102, R21, R102 ;  /* 0x000000661566723e */ /* 0x000fe400000010ff */
[----:B------:R-:W-:Y:S02]  /*2120*/  F2FP.BF16.F32.PACK_AB R103, R20, R103 ;  /* 0x000000671467723e */ /* 0x000fe400000010ff */
[-C--:B------:R-:W-:Y:S02]  /*2130*/  F2FP.F16.E4M3.UNPACK_B R14, R104.reuse ;  /* 0x00000068ff0e723e */ /* 0x080fe400020006ff */
[----:B------:R-:W-:Y:S01]  /*2140*/  WARPGROUP.ARRIVE ;  /* 0x00000000000079c5 */ /* 0x000fe20000000000 */
[----:B------:R-:W-:Y:S02]  /*2150*/  F2FP.F16.E4M3.UNPACK_B R104, R104.H1 ;  /* 0x00000068ff68723e */ /* 0x000fe400030006ff */
[-C--:B------:R-:W-:Y:S01]  /*2160*/  F2FP.F16.E4M3.UNPACK_B R20, R13.reuse ;  /* 0x0000000dff14723e */ /* 0x080fe200020006ff */
[----:B------:R-:W-:Y:S01]  /*2170*/  HADD2.F32 R15, -RZ, R14.H1_H1 ;  /* 0x3000000eff0f7230 */ /* 0x000fe20000004100 */
[----:B------:R-:W-:Y:S01]  /*2180*/  F2FP.F16.E4M3.UNPACK_B R13, R13.H1 ;  /* 0x0000000dff0d723e */ /* 0x000fe200030006ff */
[----:B------:R-:W-:Y:S02]  /*2190*/  HGMMA.64x64x16.F32.BF16 R56, R100, gdesc[UR4], R56, gsb0 ;  /* 0x00e0000464387df0 */ /* 0x000fe40008001838 */
[----:B------:R-:W-:Y:S01]  /*21a0*/  HADD2.F32 R21, -RZ, R20.H1_H1 ;  /* 0x30000014ff157230 */ /* 0x000fe20000004100 */
[----:B------:R-:W-:-:S02]  /*21b0*/  WARPGROUP.DEPBAR.LE gsb0, 0x0 ;  /* 0x00008000000079c5 */ /* 0x000fc40000010000 */
[----:B------:R-:W-:Y:S02]  /*21c0*/  HADD2.F32 R100, -RZ, R14.H0_H0 ;  /* 0x2000000eff647230 */ /* 0x000fe40000004100 */
[--C-:B------:R-:W-:Y:S02]  /*21d0*/  HADD2.F32 R101, -RZ, R104.reuse.H0_H0 ;  /* 0x20000068ff657230 */ /* 0x100fe40000004100 */
[----:B------:R-:W-:Y:S01]  /*21e0*/  HADD2.F32 R104, -RZ, R104.H1_H1 ;  /* 0x30000068ff687230 */ /* 0x000fe20000004100 */
[----:B------:R-:W-:Y:S01]  /*21f0*/  F2FP.BF16.F32.PACK_AB R100, R15, R100 ;  /* 0x000000640f64723e */ /* 0x000fe200000010ff */
[----:B------:R-:W-:Y:S02]  /*2200*/  HADD2.F32 R102, -RZ, R20.H0_H0 ;  /* 0x20000014ff667230 */ /* 0x000fe40000004100 */
[--C-:B------:R-:W-:Y:S01]  /*2210*/  HADD2.F32 R103, -RZ, R13.reuse.H0_H0 ;  /* 0x2000000dff677230 */ /* 0x100fe20000004100 */
[----:B------:R-:W-:Y:S01]  /*2220*/  F2FP.BF16.F32.PACK_AB R101, R104, R101 ;  /* 0x000000656865723e */ /* 0x000fe200000010ff */
[----:B------:R-:W-:Y:S01]  /*2230*/  HADD2.F32 R14, -RZ, R13.H1_H1 ;  /* 0x3000000dff0e7230 */ /* 0x000fe20000004100 */
[----:B------:R-:W-:-:S04]  /*2240*/  F2FP.BF16.F32.PACK_AB R102, R21, R102 ;  /* 0x000000661566723e */ /* 0x000fc800000010ff */
[----:B------:R-:W-:-:S04]  /*2250*/  F2FP.BF16.F32.PACK_AB R103, R14, R103 ;  /* 0x000000670e67723e */ /* 0x000fc800000010ff */
[----:B------:R-:W-:-:S06]  /*2260*/  WARPGROUP.ARRIVE ;  /* 0x00000000000079c5 */ /* 0x000fcc0000000000 */
[----:B------:R-:W-:Y:S03]  /*2270*/  HGMMA.64x64x16.F32.BF16 R24, R100, gdesc[UR4], R24, gsb0 ;  /* 0x00e0000464187df0 */ /* 0x000fe60008001818 */
[----:B------:R-:W-:Y:S02]  /*2280*/  WARPGROUP.DEPBAR.LE gsb0, 0x0 ;  /* 0x00008000000079c5 */ /* 0x000fe40000010000 */
[----:B------:R-:W-:Y:S05]  /*2290*/  @!P2 BRA `(.L_x_21) ;  /* 0x000000040020a947 */ /* 0x000fea0003800000 */
[----:B------:R-:W-:Y:S05]  /*22a0*/  @!P0 BRA `(.L_x_22) ;  /* 0x0000000000048947 */ /* 0x000fea0003800000 */
[----:B------:R-:W-:Y:S01]  /*22b0*/  BPT.TRAP 0x1 ;  /* 0x000000040000795c */ /* 0x000fe20000300000 */
.L_x_22:
[----:B------:R-:W-:Y:S05]  /*22c0*/  @P1 BRA `(.L_x_23) ;  /* 0x00000000001c1947 */ /* 0x000fea0003800000 */
[----:B------:R-:W-:-:S04]  /*22d0*/  UISETP.NE.AND UP0, UPT, UR39, 0x8, UPT ;  /* 0x000000082700788c */ /* 0x000fc8000bf05270 */
[----:B------:R-:W-:-:S04]  /*22e0*/  USEL UR5, URZ, 0x1, UP0 ;  /* 0x000000013f057887 */ /* 0x000fc80008000000 */
[----:B------:R-:W-:-:S06]  /*22f0*/  ULOP3.LUT UR5, UR38, UR5, URZ, 0x3c, !UPT ;  /* 0x0000000526057292 */ /* 0x000fcc000f8e3c3f */
[----:B------:R-:W-:-:S05]  /*2300*/  IMAD.U32 R11, RZ, RZ, UR5 ;  /* 0x00000005ff0b7e24 */ /* 0x000fca000f8e00ff */
[----:B------:R-:W-:-:S04]  /*2310*/  SHF.L.U32 R11, R11, 0x1f, RZ ;  /* 0x0000001f0b0b7819 */ /* 0x000fc800000006ff */
[----:B------:R-:W0:Y:S02]  /*2320*/  SYNCS.PHASECHK.TRANS64.TRYWAIT P1, [R6+URZ], R11 ;  /* 0x0000000b060075a7 */ /* 0x000e24000802017f */
[----:B0-----:R-:W-:Y:S05]  /*2330*/  @!P1 BRA `(.L_x_24) ;  /* 0x0000009000b89947 */ /* 0x001fea0003800000 */
.L_x_23:
[----:B------:R-:W1:Y:S01]  /*2340*/  S2UR UR6, SR_CgaCtaId ;  /* 0x00000000000679c3 */ /* 0x000e620000008800 */
[----:B------:R-:W-:Y:S01]  /*2350*/  UMOV UR5, 0x400 ;  /* 0x0000040000057882 */ /* 0x000fe20000000000 */
[----:B0-----:R-:W-:Y:S01]  /*2360*/  IMAD R6, R5, 0x4000, R0 ;  /* 0x0000400005067824 */ /* 0x001fe200078e0200 */
[----:B-1----:R-:W-:-:S06]  /*2370*/  ULEA UR5, UR6, UR5, 0x18 ;  /* 0x0000000506057291 */ /* 0x002fcc000f8ec03f */
[----:B------:R-:W-:-:S03]  /*2380*/  VIADD R8, R6, UR5 ;  /* 0x0000000506087c36 */ /* 0x000fc60008000000 */
[----:B------:R-:W-:Y:S01]  /*2390*/  LDS.U16 R10, [R6+UR5+0xa00] ;  /* 0x000a0005060a7984 */ /* 0x000fe20008000400 */
[----:B------:R-:W-:-:S03]  /*23a0*/  IMAD.IADD R94, R3, 0x1, R8 ;  /* 0x00000001035e7824 */ /* 0x000fc600078e0208 */
[----:B------:R-:W0:Y:S04]  /*23b0*/  LDS.U16 R11, [R6+UR5+0x800] ;  /* 0x00080005060b7984 */ /* 0x000e280008000400 */
[----:B------:R-:W-:Y:S04]  /*23c0*/  LDS.U16 R12, [R6+UR5+0xa08] ;  /* 0x000a0805060c7984 */ /* 0x000fe80008000400 */
[----:B------:R-:W1:Y:S04]  /*23d0*/  LDS.U16 R13, [R6+UR5+0x808] ;  /* 0x00080805060d7984 */ /* 0x000e680008000400 */
[----:B------:R-:W-:Y:S04]  /*23e0*/  LDS.U16 R14, [R6+UR5+0x2a00] ;  /* 0x002a0005060e7984 */ /* 0x000fe80008000400 */
[----:B------:R-:W2:Y:S04]  /*23f0*/  LDS.U16 R15, [R6+UR5+0x2800] ;  /* 0x00280005060f7984 */ /* 0x000ea80008000400 */
[----:B------:R-:W-:Y:S04]  /*2400*/  LDS.U16 R20, [R6+UR5+0x2a08] ;  /* 0x002a080506147984 */ /* 0x000fe80008000400 */
[----:B------:R-:W3:Y:S04]  /*2410*/  LDS.U16 R21, [R6+UR5+0x2808] ;  /* 0x0028080506157984 */ /* 0x000ee80008000400 */
[----:B------:R-:W-:Y:S04]  /*2420*/  LDS.U16 R8, [R94+0xa00] ;  /* 0x000a00005e087984 */ /* 0x000fe80000000400 */
[----:B------:R-:W-:Y:S04]  /*2430*/  LDS.U16 R100, [R94+0x808] ;  /* 0x000808005e647984 */ /* 0x000fe80000000400 */
[----:B------:R-:W-:Y:S01]  /*2440*/  LDS.U16 R101, [R94+0x2a00] ;  /* 0x002a00005e657984 */ /* 0x000fe20000000400 */
[----:B0-----:R-:W-:-:S03]  /*2450*/  PRMT R10, R11, 0x5410, R10 ;  /* 0x000054100b0a7816 */ /* 0x001fc6000000000a */
[----:B------:R-:W-:Y:S01]  /*2460*/  LDS.U16 R102, [R94+0x2800] ;  /* 0x002800005e667984 */ /* 0x000fe20000000400 */
[----:B------:R-:W-:-:S03]  /*2470*/  F2FP.F16.E4M3.UNPACK_B R92, R10 ;  /* 0x0000000aff5c723e */ /* 0x000fc600020006ff */
[----:B------:R-:W0:Y:S01]  /*2480*/  LDS.U16 R11, [R94+0x800] ;  /* 0x000800005e0b7984 */ /* 0x000e220000000400 */
[----:B------:R-:W-:Y:S02]  /*2490*/  F2FP.F16.E4M3.UNPACK_B R10, R10.H1 ;  /* 0x0000000aff0a723e */ /* 0x000fe400030006ff */
[----:B-1----:R-:W-:Y:S01]  /*24a0*/  PRMT R12, R13, 0x5410, R12 ;  /* 0x000054100d0c7816 */ /* 0x002fe2000000000c */
[----:B------:R-:W-:Y:S02]  /*24b0*/  LDS.U16 R6, [R94+0x2a08] ;  /* 0x002a08005e067984 */ /* 0x000fe40000000400 */
[--C-:B------:R-:W-:Y:S02]  /*24c0*/  HADD2.F32 R93, -RZ, R10.reuse.H0_H0 ;  /* 0x2000000aff5d7230 */ /* 0x100fe40000004100 */
[----:B------:R-:W1:Y:S01]  /*24d0*/  LDS.U16 R13, [R94+0xa08] ;  /* 0x000a08005e0d7984 */ /* 0x000e620000000400 */
[----:B------:R-:W-:Y:S01]  /*24e0*/  HADD2.F32 R10, -RZ, R10.H1_H1 ;  /* 0x3000000aff0a7230 */ /* 0x000fe20000004100 */
[----:B--2---:R-:W-:-:S02]  /*24f0*/  PRMT R14, R15, 0x5410, R14 ;  /* 0x000054100f0e7816 */ /* 0x004fc4000000000e */
[----:B------:R2:W4:Y:S01]  /*2500*/  LDS.U16 R103, [R94+0x2808] ;  /* 0x002808005e677984 */ /* 0x0005220000000400 */
[--C-:B------:R-:W-:Y:S01]  /*2510*/  HADD2.F32 R15, -RZ, R92.reuse.H0_H0 ;  /* 0x2000005cff0f7230 */ /* 0x100fe20000004100 */
[----:B------:R-:W-:Y:S01]  /*2520*/  F2FP.BF16.F32.PACK_AB R93, R10, R93 ;  /* 0x0000005d0a5d723e */ /* 0x000fe200000010ff */
[----:B------:R-:W-:Y:S01]  /*2530*/  HADD2.F32 R92, -RZ, R92.H1_H1 ;  /* 0x3000005cff5c7230 */ /* 0x000fe20000004100 */
[-C--:B------:R-:W-:Y:S02]  /*2540*/  F2FP.F16.E4M3.UNPACK_B R96, R14.reuse ;  /* 0x0000000eff60723e */ /* 0x080fe400020006ff */
[----:B------:R-:W-:Y:S02]  /*2550*/  F2FP.F16.E4M3.UNPACK_B R14, R14.H1 ;  /* 0x0000000eff0e723e */ /* 0x000fe400030006ff */
[----:B---3--:R-:W-:Y:S01]  /*2560*/  PRMT R20, R21, 0x5410, R20 ;  /* 0x0000541015147816 */ /* 0x008fe20000000014 */
[--C-:B------:R-:W-:Y:S01]  /*2570*/  HADD2.F32 R97, -RZ, R96.reuse.H0_H0 ;  /* 0x20000060ff617230 */ /* 0x100fe20000004100 */
[-C--:B------:R-:W-:Y:S01]  /*2580*/  F2FP.F16.E4M3.UNPACK_B R21, R12.reuse ;  /* 0x0000000cff15723e */ /* 0x080fe200020006ff */
[----:B------:R-:W-:Y:S01]  /*2590*/  HADD2.F32 R96, -RZ, R96.H1_H1 ;  /* 0x30000060ff607230 */ /* 0x000fe20000004100 */
[----:B------:R-:W-:Y:S01]  /*25a0*/  F2FP.F16.E4M3.UNPACK_B R12, R12.H1 ;  /* 0x0000000cff0c723e */ /* 0x000fe200030006ff */
[----:B------:R-:W-:Y:S01]  /*25b0*/  HADD2.F32 R99, -RZ, R14.H1_H1 ;  /* 0x3000000eff637230 */ /* 0x000fe20000004100 */
[-C--:B------:R-:W-:Y:S01]  /*25c0*/  F2FP.F16.E4M3.UNPACK_B R104, R20.reuse.H1 ;  /* 0x00000014ff68723e */ /* 0x080fe200030006ff */
[----:B--2---:R-:W-:Y:S01]  /*25d0*/  HADD2.F32 R94, -RZ, R21.H0_H0 ;  /* 0x20000015ff5e7230 */ /* 0x004fe20000004100 */
[----:B------:R-:W-:Y:S01]  /*25e0*/  F2FP.F16.E4M3.UNPACK_B R98, R20 ;  /* 0x00000014ff62723e */ /* 0x000fe200020006ff */
[--C-:B------:R-:W-:Y:S01]  /*25f0*/  HADD2.F32 R95, -RZ, R12.reuse.H0_H0 ;  /* 0x2000000cff5f7230 */ /* 0x100fe20000004100 */
[----:B------:R-:W-:Y:S01]  /*2600*/  F2FP.BF16.F32.PACK_AB R96, R96, R97 ;  /* 0x000000616060723e */ /* 0x000fe200000010ff */
[----:B------:R-:W-:Y:S01]  /*2610*/  HADD2.F32 R12, -RZ, R12.H1_H1 ;  /* 0x3000000cff0c7230 */ /* 0x000fe20000004100 */
[----:B------:R-:W-:Y:S01]  /*2620*/  F2FP.BF16.F32.PACK_AB R92, R92, R15 ;  /* 0x0000000f5c5c723e */ /* 0x000fe200000010ff */
[----:B------:R-:W-:-:S02]  /*2630*/  HADD2.F32 R20, -RZ, R14.H0_H0 ;  /* 0x2000000eff147230 */ /* 0x000fc40000004100 */
[----:B------:R-:W-:Y:S01]  /*2640*/  HADD2.F32 R107, -RZ, R104.H0_H0 ;  /* 0x20000068ff6b7230 */ /* 0x000fe20000004100 */
[----:B------:R-:W-:Y:S01]  /*2650*/  F2FP.BF16.F32.PACK_AB R95, R12, R95 ;  /* 0x0000005f0c5f723e */ /* 0x000fe200000010ff */
[----:B------:R-:W-:Y:S01]  /*2660*/  HADD2.F32 R21, -RZ, R21.H1_H1 ;  /* 0x30000015ff157230 */ /* 0x000fe20000004100 */
[----:B------:R-:W-:Y:S01]  /*2670*/  F2FP.BF16.F32.PACK_AB R97, R99, R20 ;  /* 0x000000146361723e */ /* 0x000fe200000010ff */
[--C-:B------:R-:W-:Y:S01]  /*2680*/  HADD2.F32 R14, -RZ, R98.reuse.H0_H0 ;  /* 0x20000062ff0e7230 */ /* 0x100fe20000004100 */
[----:B0-----:R-:W-:Y:S01]  /*2690*/  PRMT R8, R11, 0x5410, R8 ;  /* 0x000054100b087816 */ /* 0x001fe20000000008 */
[----:B------:R-:W-:Y:S01]  /*26a0*/  HADD2.F32 R105, -RZ, R98.H1_H1 ;  /* 0x30000062ff697230 */ /* 0x000fe20000004100 */
[----:B------:R-:W-:Y:S01]  /*26b0*/  F2FP.BF16.F32.PACK_AB R94, R21, R94 ;  /* 0x0000005e155e723e */ /* 0x000fe200000010ff */
[----:B------:R-:W-:Y:S01]  /*26c0*/  HADD2.F32 R104, -RZ, R104.H1_H1 ;  /* 0x30000068ff687230 */ /* 0x000fe20000004100 */
[----:B------:R-:W-:Y:S02]  /*26d0*/  PRMT R11, R102, 0x5410, R101 ;  /* 0x00005410660b7816 */ /* 0x000fe40000000065 */
[----:B------:R-:W-:-:S02]  /*26e0*/  F2FP.BF16.F32.PACK_AB R98, R105, R14 ;  /* 0x0000000e6962723e */ /* 0x000fc400000010ff */
[----:B------:R-:W-:Y:S02]  /*26f0*/  F2FP.BF16.F32.PACK_AB R99, R104, R107 ;  /* 0x0000006b6863723e */ /* 0x000fe400000010ff */
[----:B-1----:R-:W-:Y:S02]  /*2700*/  PRMT R10, R100, 0x5410, R13 ;  /* 0x00005410640a7816 */ /* 0x002fe4000000000d */
[----:B----4-:R-:W-:-:S07]  /*2710*/  PRMT R12, R103, 0x5410, R6 ;  /* 0x00005410670c7816 */ /* 0x010fce0000000006 */
.L_x_21:
[----:B------:R-:W-:-:S06]  /*2720*/  UISETP.NE.AND UP0, UPT, UR40, 0x1, UPT ;  /* 0x000000012800788c */ /* 0x000fcc000bf05270 */
[----:B------:R-:W-:-:S13]  /*2730*/  PLOP3.LUT P1, PT, PT, PT, UP0, 0x80, 0x0 ;  /* 0x000000000000781c */ /* 0x000fda0003f2f008 */
[----:B------:R-:W-:Y:S05]  /*2740*/  @!P1 BRA `(.L_x_25) ;  /* 0x0000001800d49947 */ /* 0x000fea0003800000 */
[----:B------:R-:W-:Y:S02]  /*2750*/  R2UR UR5, R7 ;  /* 0x00000000070572ca */ /* 0x000fe400000e0000 */
[----:B------:R-:W-:-:S11]  /*2760*/  R2UR UR6, R5 ;  /* 0x00000000050672ca */ /* 0x000fd600000e0000 */
[----:B------:R-:W-:-:S06]  /*2770*/  UISETP.GT.AND UP0, UPT, UR5, 0x80, UPT ;  /* 0x000000800500788c */ /* 0x000fcc000bf04270 */
[----:B------:R-:W-:-:S05]  /*2780*/  PLOP3.LUT P1, PT, PT, PT, UP0, 0x80, 0x0 ;  /* 0x000000000000781c */ /* 0x000fca0003f2f008 */
[----:B------:R-:W-:Y:S02]  /*2790*/  @!UP0 USHF.L.U32 UR8, UR6, 0xe, URZ ;  /* 0x0000000e06088899 */ /* 0x000fe4000800063f */
[----:B------:R-:W-:Y:S01]  /*27a0*/  @!UP0 UMOV UR7, UR6 ;  /* 0x0000000600078c82 */ /* 0x000fe20008000000 */
[----:B------:R-:W-:-:S05]  /*27b0*/  @!UP0 UMOV UR5, UR39 ;  /* 0x0000002700058c82 */ /* 0x000fca0008000000 */
[----:B------:R-:W-:Y:S05]  /*27c0*/  @!P1 BRA `(.L_x_26) ;  /* 0x0000001000089947 */ /* 0x000fea0003800000 */
[----:B------:R-:W-:Y:S01]  /*27d0*/  UIADD3 UR5, UR40, -0x1, URZ ;  /* 0xffffffff28057890 */ /* 0x000fe2000fffe03f */
[----:B------:R-:W-:-:S05]  /*27e0*/  IMAD.MOV.U32 R5, RZ, RZ, R4 ;  /* 0x000000ffff057224 */ /* 0x000fca00078e0004 */
[----:B------:R-:W-:Y:S01]  /*27f0*/  IMAD.U32 R4, RZ, RZ, UR5 ;  /* 0x00000005ff047e24 */ /* 0x000fe2000f8e00ff */
[----:B------:R-:W-:-:S06]  /*2800*/  UMOV UR5, UR39 ;  /* 0x0000002700057c82 */ /* 0x000fcc0008000000 */
.L_x_33:
[----:B------:R-:W-:Y:S01]  /*2810*/  ULEA UR8, UR6, UR4, 0x9 ;  /* 0x0000000406087291 */ /* 0x000fe2000f8e483f */
[----:B------:R-:W-:Y:S01]  /*2820*/  WARPGROUP.ARRIVE ;  /* 0x00000000000079c5 */ /* 0x000fe20000000000 */
[----:B------:R-:W-:Y:S01]  /*2830*/  UMOV UR11, 0x40000040 ;  /* 0x40000040000b7882 */ /* 0x000fe20000000000 */
[----:B------:R-:W-:-:S04]  /*2840*/  UIADD3 UR7, UR6, 0x1, URZ ;  /* 0x0000000106077890 */ /* 0x000fc8000fffe03f */
[----:B------:R-:W-:Y:S01]  /*2850*/  UMOV UR10, UR8 ;  /* 0x00000008000a7c82 */ /* 0x000fe20008000000 */
[----:B------:R-:W-:Y:S01]  /*2860*/  UISETP.NE.AND UP0, UPT, UR7, 0x9, UPT ;  /* 0x000000090700788c */ /* 0x000fe2000bf05270 */
[----:B------:R-:W-:Y:S03]  /*2870*/  HGMMA.64x64x16.F32.BF16 R56, R92, gdesc[UR8], R56, gsb0 ;  /* 0x00e000085c387df0 */ /* 0x000fe60008001838 */
[----:B------:R-:W-:Y:S02]  /*2880*/  USEL UR9, URZ, 0x1, UP0 ;  /* 0x000000013f097887 */ /* 0x000fe40008000000 */
[----:B------:R-:W-:-:S04]  /*2890*/  USEL UR7, UR7, URZ, UP0 ;  /* 0x0000003f07077287 */ /* 0x000fc80008000000 */
[----:B------:R-:W-:Y:S01]  /*28a0*/  LOP3.LUT R5, R5, UR9, RZ, 0x3c, !PT ;  /* 0x0000000905057c12 */ /* 0x000fe2000f8e3cff */
[----:B------:R-:W-:Y:S02]  /*28b0*/  WARPGROUP.DEPBAR.LE gsb0, 0x0 ;  /* 0x00008000000079c5 */ /* 0x000fe40000010000 */
[----:B------:R-:W-:-:S06]  /*28c0*/  WARPGROUP.ARRIVE ;  /* 0x00000000000079c5 */ /* 0x000fcc0000000000 */
[----:B------:R-:W-:Y:S03]  /*28d0*/  HGMMA.64x64x16.F32.BF16 R24, R96, gdesc[UR8], R24, gsb0 ;  /* 0x00e0000860187df0 */ /* 0x000fe60008001818 */
[----:B------:R-:W-:Y:S02]  /*28e0*/  WARPGROUP.DEPBAR.LE gsb0, 0x0 ;  /* 0x00008000000079c5 */ /* 0x000fe40000010000 */
[----:B------:R-:W-:Y:S05]  /*28f0*/  @!P0 BRA `(.L_x_27) ;  /* 0x0000000000048947 */ /* 0x000fea0003800000 */
[----:B------:R-:W-:Y:S01]  /*2900*/  BPT.TRAP 0x1 ;  /* 0x000000040000795c */ /* 0x000fe20000300000 */
.L_x_27:
[----:B------:R-:W0:Y:S01]  /*2910*/  S2UR UR10, SR_CgaCtaId ;  /* 0x00000000000a79c3 */ /* 0x000e220000008800 */
[-C--:B------:R-:W-:Y:S01]  /*2920*/  F2FP.F16.E4M3.UNPACK_B R6, R8.reuse ;  /* 0x00000008ff06723e */ /* 0x080fe200020006ff */
[----:B------:R-:W-:Y:S01]  /*2930*/  UMOV UR9, 0x400 ;  /* 0x0000040000097882 */ /* 0x000fe20000000000 */
[----:B------:R-:W-:Y:S01]  /*2940*/  F2FP.F16.E4M3.UNPACK_B R8, R8.H1 ;  /* 0x00000008ff08723e */ /* 0x000fe200030006ff */
[----:B------:R-:W-:Y:S01]  /*2950*/  UMOV UR15, 0x40000040 ;  /* 0x40000040000f7882 */ /* 0x000fe20000000000 */
[----:B------:R-:W-:Y:S01]  /*2960*/  SHF.L.U32 R95, R5, 0x1f, RZ ;  /* 0x0000001f055f7819 */ /* 0x000fe200000006ff */
[--C-:B------:R-:W-:Y:S01]  /*2970*/  HADD2.F32 R100, -RZ, R6.reuse.H0_H0 ;  /* 0x20000006ff647230 */ /* 0x100fe20000004100 */
[----:B------:R-:W-:Y:S01]  /*2980*/  F2FP.F16.E4M3.UNPACK_B R14, R11 ;  /* 0x0000000bff0e723e */ /* 0x000fe200020006ff */
[----:B------:R-:W-:Y:S01]  /*2990*/  HADD2.F32 R7, -RZ, R6.H1_H1 ;  /* 0x30000006ff077230 */ /* 0x000fe20000004100 */
[-C--:B------:R-:W-:Y:S01]  /*29a0*/  F2FP.F16.E4M3.UNPACK_B R6, R10.reuse ;  /* 0x0000000aff06723e */ /* 0x080fe200020006ff */
[--C-:B------:R-:W-:Y:S01]  /*29b0*/  HADD2.F32 R101, -RZ, R8.reuse.H0_H0 ;  /* 0x20000008ff657230 */ /* 0x100fe20000004100 */
[----:B------:R-:W-:Y:S01]  /*29c0*/  F2FP.F16.E4M3.UNPACK_B R10, R10.H1 ;  /* 0x0000000aff0a723e */ /* 0x000fe200030006ff */
[----:B------:R-:W-:Y:S01]  /*29d0*/  HADD2.F32 R8, -RZ, R8.H1_H1 ;  /* 0x30000008ff087230 */ /* 0x000fe20000004100 */
[----:B------:R-:W-:Y:S01]  /*29e0*/  F2FP.BF16.F32.PACK_AB R100, R7, R100 ;  /* 0x000000640764723e */ /* 0x000fe200000010ff */
[----:B------:R-:W-:Y:S01]  /*29f0*/  HADD2.F32 R102, -RZ, R6.H0_H0 ;  /* 0x20000006ff667230 */ /* 0x000fe20000004100 */
[-C--:B------:R-:W-:Y:S01]  /*2a00*/  F2FP.F16.E4M3.UNPACK_B R20, R12.reuse ;  /* 0x0000000cff14723e */ /* 0x080fe200020006ff */
[----:B------:R-:W-:Y:S01]  /*2a10*/  HADD2.F32 R103, -RZ, R10.H0_H0 ;  /* 0x2000000aff677230 */ /* 0x000fe20000004100 */
[----:B------:R-:W-:Y:S01]  /*2a20*/  F2FP.BF16.F32.PACK_AB R101, R8, R101 ;  /* 0x000000650865723e */ /* 0x000fe200000010ff */
[----:B------:R-:W-:Y:S01]  /*2a30*/  HADD2.F32 R13, -RZ, R6.H1_H1 ;  /* 0x30000006ff0d7230 */ /* 0x000fe20000004100 */
[----:B------:R-:W-:Y:S01]  /*2a40*/  F2FP.F16.E4M3.UNPACK_B R11, R11.H1 ;  /* 0x0000000bff0b723e */ /* 0x000fe200030006ff */
[----:B------:R-:W-:Y:S01]  /*2a50*/  HADD2.F32 R10, -RZ, R10.H1_H1 ;  /* 0x3000000aff0a7230 */ /* 0x000fe20000004100 */
[----:B------:R-:W-:Y:S01]  /*2a60*/  F2FP.F16.E4M3.UNPACK_B R21, R12.H1 ;  /* 0x0000000cff15723e */ /* 0x000fe200030006ff */
[----:B------:R-:W-:Y:S01]  /*2a70*/  IMAD.U32 R6, RZ, RZ, UR6 ;  /* 0x00000006ff067e24 */ /* 0x000fe2000f8e00ff */
[----:B------:R-:W-:Y:S01]  /*2a80*/  F2FP.BF16.F32.PACK_AB R102, R13, R102 ;  /* 0x000000660d66723e */ /* 0x000fe200000010ff */
[----:B0-----:R-:W-:Y:S01]  /*2a90*/  ULEA UR9, UR10, UR9, 0x18 ;  /* 0x000000090a097291 */ /* 0x001fe2000f8ec03f */
[----:B------:R-:W-:Y:S01]  /*2aa0*/  F2FP.BF16.F32.PACK_AB R103, R10, R103 ;  /* 0x000000670a67723e */ /* 0x000fe200000010ff */
[----:B------:R-:W-:Y:S01]  /*2ab0*/  UIADD3 UR6, UR8, 0x2, URZ ;  /* 0x0000000208067890 */ /* 0x000fe2000fffe03f */
[----:B------:R-:W-:Y:S01]  /*2ac0*/  IMAD R7, R6, 0x4000, R9 ;  /* 0x0000400006077824 */ /* 0x000fe200078e0209 */
[----:B------:R-:W-:Y:S01]  /*2ad0*/  ULEA UR10, UR7, UR9, 0x3 ;  /* 0x00000009070a7291 */ /* 0x000fe2000f8e183f */
[----:B------:R-:W-:-:S02]  /*2ae0*/  HADD2.F32 R15, -RZ, R14.H1_H1 ;  /* 0x3000000eff0f7230 */ /* 0x000fc40000004100 */
[----:B------:R-:W-:Y:S01]  /*2af0*/  HADD2.F32 R93, -RZ, R20.H1_H1 ;  /* 0x30000014ff5d7230 */ /* 0x000fe20000004100 */
[----:B------:R-:W-:Y:S01]  /*2b00*/  IADD3 R6, R7, UR9, R0 ;  /* 0x0000000907067c10 */ /* 0x000fe2000fffe000 */
[----:B------:R-:W-:Y:S01]  /*2b10*/  UMOV UR14, UR6 ;  /* 0x00000006000e7c82 */ /* 0x000fe20008000000 */
[----:B------:R-:W-:-:S03]  /*2b20*/  UIADD3 UR6, UR8, 0x4, URZ ;  /* 0x0000000408067890 */ /* 0x000fc6000fffe03f */
[----:B------:R0:W1:Y:S01]  /*2b30*/  SYNCS.PHASECHK.TRANS64.TRYWAIT P1, [UR10], R95 ;  /* 0x0000005fff0075a7 */ /* 0x000062000802014a */
[----:B------:R-:W-:Y:S01]  /*2b40*/  WARPGROUP.ARRIVE ;  /* 0x00000000000079c5 */ /* 0x000fe20000000000 */
[----:B------:R-:W-:-:S05]  /*2b50*/  IMAD.IADD R94, R3, 0x1, R6 ;  /* 0x00000001035e7824 */ /* 0x000fca00078e0206 */
[----:B------:R-:W-:Y:S03]  /*2b60*/  HGMMA.64x64x16.F32.BF16 R56, R100, gdesc[UR12], R56, gsb0 ;  /* 0x00e0000c64387df0 */ /* 0x000fe60008001838 */
[----:B------:R-:W-:Y:S02]  /*2b70*/  WARPGROUP.DEPBAR.LE gsb0, 0x0 ;  /* 0x00008000000079c5 */ /* 0x000fe40000010000 */
[----:B------:R-:W-:Y:S01]  /*2b80*/  HADD2.F32 R100, -RZ, R14.H0_H0 ;  /* 0x2000000eff647230 */ /* 0x000fe20000004100 */
[----:B------:R-:W-:Y:S01]  /*2b90*/  LDS.U16 R7, [R6+0xa00] ;  /* 0x000a000006077984 */ /* 0x000fe20000000400 */
[----:B------:R-:W-:Y:S02]  /*2ba0*/  HADD2.F32 R102, -RZ, R20.H0_H0 ;  /* 0x20000014ff667230 */ /* 0x000fe40000004100 */
[--C-:B------:R-:W-:Y:S01]  /*2bb0*/  HADD2.F32 R101, -RZ, R11.reuse.H0_H0 ;  /* 0x2000000bff657230 */ /* 0x100fe20000004100 */
[----:B------:R-:W-:Y:S01]  /*2bc0*/  F2FP.BF16.F32.PACK_AB R100, R15, R100 ;  /* 0x000000640f64723e */ /* 0x000fe200000010ff */
[----:B------:R-:W-:Y:S01]  /*2bd0*/  HADD2.F32 R14, -RZ, R11.H1_H1 ;  /* 0x3000000bff0e7230 */ /* 0x000fe20000004100 */
[----:B------:R-:W-:Y:S01]  /*2be0*/  F2FP.BF16.F32.PACK_AB R102, R93, R102 ;  /* 0x000000665d66723e */ /* 0x000fe200000010ff */
[--C-:B------:R-:W-:Y:S01]  /*2bf0*/  HADD2.F32 R103, -RZ, R21.reuse.H0_H0 ;  /* 0x20000015ff677230 */ /* 0x100fe20000004100 */
[----:B------:R-:W2:Y:S01]  /*2c00*/  LDS.U16 R8, [R6+0x800] ;  /* 0x0008000006087984 */ /* 0x000ea20000000400 */
[----:B------:R-:W-:Y:S01]  /*2c10*/  HADD2.F32 R20, -RZ, R21.H1_H1 ;  /* 0x30000015ff147230 */ /* 0x000fe20000004100 */
[----:B------:R-:W-:-:S02]  /*2c20*/  F2FP.BF16.F32.PACK_AB R101, R14, R101 ;  /* 0x000000650e65723e */ /* 0x000fc400000010ff */
[----:B------:R-:W-:Y:S02]  /*2c30*/  LDS.U16 R10, [R6+0xa08] ;  /* 0x000a0800060a7984 */ /* 0x000fe40000000400 */
[----:B------:R-:W-:Y:S02]  /*2c40*/  F2FP.BF16.F32.PACK_AB R103, R20, R103 ;  /* 0x000000671467723e */ /* 0x000fe400000010ff */
[----:B------:R-:W3:Y:S04]  /*2c50*/  LDS.U16 R13, [R6+0x808] ;  /* 0x00080800060d7984 */ /* 0x000ee80000000400 */
[----:B------:R-:W-:Y:S04]  /*2c60*/  LDS.U16 R11, [R6+0x2a00] ;  /* 0x002a0000060b7984 */ /* 0x000fe80000000400 */
[----:B------:R-:W4:Y:S01]  /*2c70*/  LDS.U16 R12, [R6+0x2800] ;  /* 0x00280000060c7984 */ /* 0x000f220000000400 */
[----:B------:R-:W-:-:S06]  /*2c80*/  WARPGROUP.ARRIVE ;  /* 0x00000000000079c5 */ /* 0x000fcc0000000000 */
[----:B------:R-:W-:Y:S01]  /*2c90*/  HGMMA.64x64x16.F32.BF16 R24, R100, gdesc[UR12], R24, gsb0 ;  /* 0x00e0000c64187df0 */ /* 0x000fe20008001818 */
[----:B------:R-:W-:Y:S01]  /*2ca0*/  UMOV UR14, UR6 ;  /* 0x00000006000e7c82 */ /* 0x000fe20008000000 */
[----:B------:R-:W-:Y:S01]  /*2cb0*/  UMOV UR15, 0x40000040 ;  /* 0x40000040000f7882 */ /* 0x000fe20000000000 */
[----:B------:R-:W-:Y:S01]  /*2cc0*/  UIADD3 UR6, UR8, 0x6, URZ ;  /* 0x0000000608067890 */ /* 0x000fe2000fffe03f */
[----:B--2---:R-:W-:-:S04]  /*2cd0*/  PRMT R7, R8, 0x5410, R7 ;  /* 0x0000541008077816 */ /* 0x004fc80000000007 */
[-C--:B------:R-:W-:Y:S02]  /*2ce0*/  F2FP.F16.E4M3.UNPACK_B R8, R7.reuse ;  /* 0x00000007ff08723e */ /* 0x080fe400020006ff */
[----:B------:R-:W-:Y:S02]  /*2cf0*/  F2FP.F16.E4M3.UNPACK_B R7, R7.H1 ;  /* 0x00000007ff07723e */ /* 0x000fe400030006ff */
[----:B---3--:R-:W-:Y:S01]  /*2d00*/  PRMT R10, R13, 0x5410, R10 ;  /* 0x000054100d0a7816 */ /* 0x008fe2000000000a */
[----:B------:R-:W-:-:S03]  /*2d10*/  HADD2.F32 R13, -RZ, R8.H1_H1 ;  /* 0x30000008ff0d7230 */ /* 0x000fc60000004100 */
[-C--:B------:R-:W-:Y:S02]  /*2d20*/  F2FP.F16.E4M3.UNPACK_B R20, R10.reuse ;  /* 0x0000000aff14723e */ /* 0x080fe400020006ff */
[----:B------:R-:W-:Y:S02]  /*2d30*/  F2FP.F16.E4M3.UNPACK_B R10, R10.H1 ;  /* 0x0000000aff0a723e */ /* 0x000fe400030006ff */
[----:B----4-:R-:W-:Y:S01]  /*2d40*/  PRMT R11, R12, 0x5410, R11 ;  /* 0x000054100c0b7816 */ /* 0x010fe2000000000b */
[----:B------:R-:W-:Y:S02]  /*2d50*/  WARPGROUP.DEPBAR.LE gsb0, 0x0 ;  /* 0x00008000000079c5 */ /* 0x000fe40000010000 */
[----:B------:R-:W-:Y:S01]  /*2d60*/  HADD2.F32 R100, -RZ, R8.H0_H0 ;  /* 0x20000008ff647230 */ /* 0x000fe20000004100 */
[----:B------:R-:W-:Y:S01]  /*2d70*/  LDS.U16 R14, [R6+0x2a08] ;  /* 0x002a0800060e7984 */ /* 0x000fe20000000400 */
[--C-:B------:R-:W-:Y:S02]  /*2d80*/  HADD2.F32 R101, -RZ, R7.reuse.H0_H0 ;  /* 0x20000007ff657230 */ /* 0x100fe40000004100 */
[----:B------:R-:W-:Y:S01]  /*2d90*/  HADD2.F32 R8, -RZ, R7.H1_H1 ;  /* 0x30000007ff087230 */ /* 0x000fe20000004100 */
[----:B------:R-:W-:Y:S01]  /*2da0*/  F2FP.BF16.F32.PACK_AB R100, R13, R100 ;  /* 0x000000640d64723e */ /* 0x000fe200000010ff */
[----:B------:R-:W-:Y:S01]  /*2db0*/  HADD2.F32 R103, -RZ, R10.H0_H0 ;  /* 0x2000000aff677230 */ /* 0x000fe20000004100 */
[----:B------:R-:W2:Y:S01]  /*2dc0*/  LDS.U16 R15, [R6+0x2808] ;  /* 0x00280800060f7984 */ /* 0x000ea20000000400 */
[--C-:B------:R-:W-:Y:S01]  /*2dd0*/  HADD2.F32 R102, -RZ, R20.reuse.H0_H0 ;  /* 0x20000014ff667230 */ /* 0x100fe20000004100 */
[----:B------:R-:W-:Y:S01]  /*2de0*/  F2FP.BF16.F32.PACK_AB R101, R8, R101 ;  /* 0x000000650865723e */ /* 0x000fe200000010ff */
[----:B------:R-:W-:-:S02]  /*2df0*/  HADD2.F32 R7, -RZ, R20.H1_H1 ;  /* 0x30000014ff077230 */ /* 0x000fc40000004100 */
[----:B------:R-:W-:-:S03]  /*2e00*/  HADD2.F32 R10, -RZ, R10.H1_H1 ;  /* 0x3000000aff0a7230 */ /* 0x000fc60000004100 */
[----:B------:R-:W-:Y:S02]  /*2e10*/  F2FP.BF16.F32.PACK_AB R102, R7, R102 ;  /* 0x000000660766723e */ /* 0x000fe400000010ff */
[----:B------:R-:W-:Y:S02]  /*2e20*/  F2FP.BF16.F32.PACK_AB R103, R10, R103 ;  /* 0x000000670a67723e */ /* 0x000fe400000010ff */
[-C--:B------:R-:W-:Y:S02]  /*2e30*/  F2FP.F16.E4M3.UNPACK_B R7, R11.reuse ;  /* 0x0000000bff07723e */ /* 0x080fe400020006ff */
[----:B------:R-:W-:Y:S01]  /*2e40*/  WARPGROUP.ARRIVE ;  /* 0x00000000000079c5 */ /* 0x000fe20000000000 */
[----:B------:R-:W-:Y:S02]  /*2e50*/  F2FP.F16.E4M3.UNPACK_B R11, R11.H1 ;  /* 0x0000000bff0b723e */ /* 0x000fe400030006ff */
[----:B------:R-:W-:-:S03]  /*2e60*/  HADD2.F32 R21, -RZ, R7.H1_H1 ;  /* 0x30000007ff157230 */ /* 0x000fc60000004100 */
[----:B------:R-:W-:Y:S01]  /*2e70*/  HGMMA.64x64x16.F32.BF16 R56, R100, gdesc[UR12], R56, gsb0 ;  /* 0x00e0000c64387df0 */ /* 0x000fe20008001838 */
[----:B------:R-:W-:Y:S01]  /*2e80*/  HADD2.F32 R20, -RZ, R11.H1_H1 ;  /* 0x3000000bff147230 */ /* 0x000fe20000004100 */
[----:B--2---:R-:W-:-:S04]  /*2e90*/  PRMT R14, R15, 0x5410, R14 ;  /* 0x000054100f0e7816 */ /* 0x004fc8000000000e */
[-C--:B------:R-:W-:Y:S02]  /*2ea0*/  F2FP.F16.E4M3.UNPACK_B R92, R14.reuse ;  /* 0x0000000eff5c723e */ /* 0x080fe400020006ff */
[----:B------:R-:W-:-:S03]  /*2eb0*/  F2FP.F16.E4M3.UNPACK_B R14, R14.H1 ;  /* 0x0000000eff0e723e */ /* 0x000fc600030006ff */
[----:B------:R-:W-:Y:S01]  /*2ec0*/  HADD2.F32 R93, -RZ, R92.H1_H1 ;  /* 0x3000005cff5d7230 */ /* 0x000fe20000004100 */
[----:B------:R-:W-:Y:S02]  /*2ed0*/  WARPGROUP.DEPBAR.LE gsb0, 0x0 ;  /* 0x00008000000079c5 */ /* 0x000fe40000010000 */
[----:B------:R-:W-:Y:S01]  /*2ee0*/  HADD2.F32 R103, -RZ, R14.H0_H0 ;  /* 0x2000000eff677230 */ /* 0x000fe20000004100 */
[----:B------:R-:W-:Y:S01]  /*2ef0*/  LDS.U16 R6, [R94+0xa00] ;  /* 0x000a00005e067984 */ /* 0x000fe20000000400 */
[----:B------:R-:W-:Y:S02]  /*2f00*/  HADD2.F32 R100, -RZ, R7.H0_H0 ;  /* 0x20000007ff647230 */ /* 0x000fe40000004100 */
[----:B------:R-:W-:Y:S01]  /*2f10*/  HADD2.F32 R101, -RZ, R11.H0_H0 ;  /* 0x2000000bff657230 */ /* 0x000fe20000004100 */
[----:B------:R-:W2:Y:S01]  /*2f20*/  LDS.U16 R7, [R94+0x800] ;  /* 0x000800005e077984 */ /* 0x000ea20000000400 */
[----:B------:R-:W-:Y:S01]  /*2f30*/  HADD2.F32 R102, -RZ, R92.H0_H0 ;  /* 0x2000005cff667230 */ /* 0x000fe20000004100 */
[----:B------:R-:W-:Y:S01]  /*2f40*/  F2FP.BF16.F32.PACK_AB R100, R21, R100 ;  /* 0x000000641564723e */ /* 0x000fe200000010ff */
[----:B------:R-:W-:Y:S01]  /*2f50*/  HADD2.F32 R14, -RZ, R14.H1_H1 ;  /* 0x3000000eff0e7230 */ /* 0x000fe20000004100 */
[----:B------:R-:W-:Y:S01]  /*2f60*/  F2FP.BF16.F32.PACK_AB R101, R20, R101 ;  /* 0x000000651465723e */ /* 0x000fe200000010ff */
[----:B------:R-:W-:Y:S01]  /*2f70*/  LDS.U16 R8, [R94+0xa08] ;  /* 0x000a08005e087984 */ /* 0x000fe20000000400 */
[----:B------:R-:W-:-:S02]  /*2f80*/  F2FP.BF16.F32.PACK_AB R102, R93, R102 ;  /* 0x000000665d66723e */ /* 0x000fc400000010ff */
[----:B------:R-:W-:Y:S01]  /*2f90*/  F2FP.BF16.F32.PACK_AB R103, R14, R103 ;  /* 0x000000670e67723e */ /* 0x000fe200000010ff */
[----:B------:R-:W3:Y:S04]  /*2fa0*/  LDS.U16 R11, [R94+0x808] ;  /* 0x000808005e0b7984 */ /* 0x000ee80000000400 */
[----:B------:R-:W-:Y:S04]  /*2fb0*/  LDS.U16 R10, [R94+0x2a00] ;  /* 0x002a00005e0a7984 */ /* 0x000fe80000000400 */
[----:B------:R-:W4:Y:S04]  /*2fc0*/  LDS.U16 R13, [R94+0x2800] ;  /* 0x002800005e0d7984 */ /* 0x000f280000000400 */
[----:B------:R-:W-:Y:S04]  /*2fd0*/  LDS.U16 R12, [R94+0x2a08] ;  /* 0x002a08005e0c7984 */ /* 0x000fe80000000400 */
[----:B------:R-:W0:Y:S01]  /*2fe0*/  LDS.U16 R15, [R94+0x2808] ;  /* 0x002808005e0f7984 */ /* 0x000e220000000400 */
[----:B------:R-:W-:-:S06]  /*2ff0*/  WARPGROUP.ARRIVE ;  /* 0x00000000000079c5 */ /* 0x000fcc0000000000 */
[----:B------:R-:W-:Y:S01]  /*3000*/  HGMMA.64x64x16.F32.BF16 R24, R100, gdesc[UR12], R24, gsb0 ;  /* 0x00e0000c64187df0 */ /* 0x000fe20008001818 */
[----:B------:R-:W-:Y:S01]  /*3010*/  UMOV UR14, UR6 ;  /* 0x00000006000e7c82 */ /* 0x000fe20008000000 */
[----:B------:R-:W-:Y:S01]  /*3020*/  UMOV UR15, 0x40000040 ;  /* 0x40000040000f7882 */ /* 0x000fe20000000000 */
[----:B--2---:R-:W-:-:S04]  /*3030*/  PRMT R6, R7, 0x5410, R6 ;  /* 0x0000541007067816 */ /* 0x004fc80000000006 */
[-C--:B------:R-:W-:Y:S02]  /*3040*/  F2FP.F16.E4M3.UNPACK_B R7, R6.reuse ;  /* 0x00000006ff07723e */ /* 0x080fe400020006ff */
[----:B------:R-:W-:Y:S02]  /*3050*/  F2FP.F16.E4M3.UNPACK_B R6, R6.H1 ;  /* 0x00000006ff06723e */ /* 0x000fe400030006ff */
[----:B---3--:R-:W-:-:S04]  /*3060*/  PRMT R8, R11, 0x5410, R8 ;  /* 0x000054100b087816 */ /* 0x008fc80000000008 */
[-C--:B------:R-:W-:Y:S02]  /*3070*/  F2FP.F16.E4M3.UNPACK_B R11, R8.reuse ;  /* 0x00000008ff0b723e */ /* 0x080fe400020006ff */
[----:B------:R-:W-:Y:S02]  /*3080*/  F2FP.F16.E4M3.UNPACK_B R8, R8.H1 ;  /* 0x00000008ff08723e */ /* 0x000fe400030006ff */
[----:B----4-:R-:W-:Y:S02]  /*3090*/  PRMT R10, R13, 0x5410, R10 ;  /* 0x000054100d0a7816 */ /* 0x010fe4000000000a */
[----:B0-----:R-:W-:Y:S01]  /*30a0*/  PRMT R12, R15, 0x5410, R12 ;  /* 0x000054100f0c7816 */ /* 0x001fe2000000000c */
        /* <DEDUP_REMOVED lines=13> */
[----:B------:R-:W-:Y:S02]  /*3180*/  F2FP.F16.E4M3.UNPACK_B R6, R10 ;  /* 0x0000000aff06723e */ /* 0x000fe400020006ff */
[----:B------:R-:W-:Y:S01]  /*3190*/  WARPGROUP.ARRIVE ;  /* 0x00000000000079c5 */ /* 0x000fe20000000000 */
[----:B------:R-:W-:Y:S02]  /*31a0*/  F2FP.F16.E4M3.UNPACK_B R8, R12 ;  /* 0x0000000cff08723e */ /* 0x000fe400020006ff */
[----:B------:R-:W-:Y:S01]  /*31b0*/  F2FP.F16.E4M3.UNPACK_B R10, R10.H1 ;  /* 0x0000000aff0a723e */ /* 0x000fe200030006ff */
[----:B------:R-:W-:Y:S01]  /*31c0*/  HADD2.F32 R7, -RZ, R6.H1_H1 ;  /* 0x30000006ff077230 */ /* 0x000fe20000004100 */
[----:B------:R-:W-:Y:S01]  /*31d0*/  F2FP.F16.E4M3.UNPACK_B R12, R12.H1 ;  /* 0x0000000cff0c723e */ /* 0x000fe200030006ff */
[----:B------:R-:W-:Y:S01]  /*31e0*/  HGMMA.64x64x16.F32.BF16 R56, R100, gdesc[UR12], R56, gsb0 ;  /* 0x00e0000c64387df0 */ /* 0x000fe20008001838 */
[----:B------:R-:W-:-:S02]  /*31f0*/  HADD2.F32 R11, -RZ, R8.H1_H1 ;  /* 0x30000008ff0b7230 */ /* 0x000fc40000004100 */
[----:B------:R-:W-:Y:S02]  /*3200*/  WARPGROUP.DEPBAR.LE gsb0, 0x0 ;  /* 0x00008000000079c5 */ /* 0x000fe40000010000 */
[----:B------:R-:W-:Y:S02]  /*3210*/  HADD2.F32 R101, -RZ, R10.H0_H0 ;  /* 0x2000000aff657230 */ /* 0x000fe40000004100 */
[----:B------:R-:W-:Y:S02]  /*3220*/  HADD2.F32 R103, -RZ, R12.H0_H0 ;  /* 0x2000000cff677230 */ /* 0x000fe40000004100 */
[----:B------:R-:W-:Y:S02]  /*3230*/  HADD2.F32 R100, -RZ, R6.H0_H0 ;  /* 0x20000006ff647230 */ /* 0x000fe40000004100 */
[----:B------:R-:W-:Y:S02]  /*3240*/  HADD2.F32 R10, -RZ, R10.H1_H1 ;  /* 0x3000000aff0a7230 */ /* 0x000fe40000004100 */
[----:B------:R-:W-:Y:S01]  /*3250*/  HADD2.F32 R102, -RZ, R8.H0_H0 ;  /* 0x20000008ff667230 */ /* 0x000fe20000004100 */
[----:B------:R-:W-:Y:S01]  /*3260*/  F2FP.BF16.F32.PACK_AB R100, R7, R100 ;  /* 0x000000640764723e */ /* 0x000fe200000010ff */
[----:B------:R-:W-:Y:S01]  /*3270*/  HADD2.F32 R12, -RZ, R12.H1_H1 ;  /* 0x3000000cff0c7230 */ /* 0x000fe20000004100 */
[----:B------:R-:W-:-:S02]  /*3280*/  F2FP.BF16.F32.PACK_AB R101, R10, R101 ;  /* 0x000000650a65723e */ /* 0x000fc400000010ff */
[----:B------:R-:W-:Y:S02]  /*3290*/  F2FP.BF16.F32.PACK_AB R102, R11, R102 ;  /* 0x000000660b66723e */ /* 0x000fe400000010ff */
[----:B------:R-:W-:-:S04]  /*32a0*/  F2FP.BF16.F32.PACK_AB R103, R12, R103 ;  /* 0x000000670c67723e */ /* 0x000fc800000010ff */
[----:B------:R-:W-:-:S06]  /*32b0*/  WARPGROUP.ARRIVE ;  /* 0x00000000000079c5 */ /* 0x000fcc0000000000 */
[----:B------:R-:W-:Y:S03]  /*32c0*/  HGMMA.64x64x16.F32.BF16 R24, R100, gdesc[UR12], R24, gsb0 ;  /* 0x00e0000c64187df0 */ /* 0x000fe60008001818 */
[----:B------:R-:W-:Y:S02]  /*32d0*/  WARPGROUP.DEPBAR.LE gsb0, 0x0 ;  /* 0x00008000000079c5 */ /* 0x000fe40000010000 */
[----:B-1----:R-:W-:Y:S05]  /*32e0*/  @!P0 BRA `(.L_x_28) ;  /* 0x0000000000048947 */ /* 0x002fea0003800000 */
[----:B------:R-:W-:Y:S01]  /*32f0*/  BPT.TRAP 0x1 ;  /* 0x000000040000795c */ /* 0x000fe20000300000 */
.L_x_28:
[----:B------:R-:W-:Y:S01]  /*3300*/  ULEA UR6, UR5, UR9, 0x3 ;  /* 0x0000000905067291 */ /* 0x000fe2000f8e183f */
[----:B------:R-:W-:-:S03]  /*3310*/  ISETP.GT.U32.AND P2, PT, R19, 0x1, PT ;  /* 0x000000011300780c */ /* 0x000fc60003f44070 */
[----:B------:R-:W-:-:S04]  /*3320*/  UIADD3 UR6, UR6, 0x48, URZ ;  /* 0x0000004806067890 */ /* 0x000fc8000fffe03f */
[----:B------:R-:W-:-:S09]  /*3330*/  UPRMT UR6, URZ, 0x654, UR6 ;  /* 0x000006543f067896 */ /* 0x000fd20008000006 */
[----:B------:R-:W-:Y:S01]  /*3340*/  SYNCS.ARRIVE.TRANS64.RED.A1T0 RZ, [UR6], RZ ;  /* 0x000000ffffff79a7 */ /* 0x000fe20008100406 */
[----:B------:R-:W-:Y:S05]  /*3350*/  @P2 BRA `(.L_x_29) ;  /* 0x0000000000042947 */ /* 0x000fea0003800000 */
[----:B------:R-:W-:Y:S01]  /*3360*/  BPT.TRAP 0x1 ;  /* 0x000000040000795c */ /* 0x000fe20000300000 */
.L_x_29:
[----:B------:R-:W-:-:S04]  /*3370*/  UIADD3 UR5, UR5, 0x1, URZ ;  /* 0x0000000105057890 */ /* 0x000fc8000fffe03f */
[----:B------:R-:W-:-:S04]  /*3380*/  UISETP.NE.AND UP0, UPT, UR5, 0x9, UPT ;  /* 0x000000090500788c */ /* 0x000fc8000bf05270 */
[----:B------:R-:W-:Y:S01]  /*3390*/  USEL UR5, UR5, URZ, UP0 ;  /* 0x0000003f05057287 */ /* 0x000fe20008000000 */
[----:B------:R-:W-:Y:S11]  /*33a0*/  @!P0 BRA `(.L_x_30) ;  /* 0x0000000000048947 */ /* 0x000ff60003800000 */
[----:B------:R-:W-:Y:S01]  /*33b0*/  BPT.TRAP 0x1 ;  /* 0x000000040000795c */ /* 0x000fe20000300000 */
.L_x_30:
[----:B------:R-:W-:Y:S05]  /*33c0*/  @P1 BRA `(.L_x_31) ;  /* 0x0000000000081947 */ /* 0x000fea0003800000 */
[----:B------:R-:W0:Y:S02]  /*33d0*/  SYNCS.PHASECHK.TRANS64.TRYWAIT P1, [UR10], R95 ;  /* 0x0000005fff0075a7 */ /* 0x000e24000802014a */
[----:B0-----:R-:W-:Y:S05]  /*33e0*/  @!P1 BRA `(.L_x_32) ;  /* 0x0000008000a09947 */ /* 0x001fea0003800000 */
.L_x_31:
[----:B------:R-:W-:Y:S01]  /*33f0*/  USHF.L.U32 UR8, UR7, 0xe, URZ ;  /* 0x0000000e07087899 */ /* 0x000fe2000800063f */
[C---:B------:R-:W-:Y:S01]  /*3400*/  ISETP.GT.AND P1, PT, R4.reuse, 0x2, PT ;  /* 0x000000020400780c */ /* 0x040fe20003f24270 */
[----:B------:R-:W-:Y:S01]  /*3410*/  UMOV UR6, UR7 ;  /* 0x0000000700067c82 */ /* 0x000fe20008000000 */
[----:B------:R-:W-:-:S03]  /*3420*/  VIADD R4, R4, 0xffffffff ;  /* 0xffffffff04047836 */ /* 0x000fc60000000000 */
[----:B0-----:R-:W-:-:S05]  /*3430*/  LOP3.LUT R6, R0, UR8, RZ, 0xfc, !PT ;  /* 0x0000000800067c12 */ /* 0x001fca000f8efcff */
[----:B------:R-:W-:Y:S01]  /*3440*/  VIADD R8, R6, UR9 ;  /* 0x0000000906087c36 */ /* 0x000fe20008000000 */
[----:B------:R-:W-:Y:S03]  /*3450*/  LDS.U16 R7, [R6+UR9+0xa00] ;  /* 0x000a000906077984 */ /* 0x000fe60008000400 */
[----:B------:R-:W-:Y:S01]  /*3460*/  IMAD.IADD R96, R3, 0x1, R8 ;  /* 0x0000000103607824 */ /* 0x000fe200078e0208 */
[----:B------:R-:W0:Y:S04]  /*3470*/  LDS.U16 R10, [R6+UR9+0x800] ;  /* 0x00080009060a7984 */ /* 0x000e280008000400 */
[----:B------:R-:W-:Y:S04]  /*3480*/  LDS.U16 R11, [R6+UR9+0xa08] ;  /* 0x000a0809060b7984 */ /* 0x000fe80008000400 */
[----:B------:R-:W1:Y:S04]  /*3490*/  LDS.U16 R12, [R6+UR9+0x808] ;  /* 0x00080809060c7984 */ /* 0x000e680008000400 */
[----:B------:R-:W-:Y:S04]  /*34a0*/  LDS.U16 R8, [R6+UR9+0x2a00] ;  /* 0x002a000906087984 */ /* 0x000fe80008000400 */
[----:B------:R-:W2:Y:S04]  /*34b0*/  LDS.U16 R13, [R6+UR9+0x2800] ;  /* 0x00280009060d7984 */ /* 0x000ea80008000400 */
[----:B------:R-:W-:Y:S04]  /*34c0*/  LDS.U16 R20, [R96+0xa00] ;  /* 0x000a000060147984 */ /* 0x000fe80000000400 */
[----:B------:R-:W3:Y:S04]  /*34d0*/  LDS.U16 R21, [R96+0x800] ;  /* 0x0008000060157984 */ /* 0x000ee80000000400 */
[----:B------:R-:W-:Y:S04]  /*34e0*/  LDS.U16 R14, [R6+UR9+0x2a08] ;  /* 0x002a0809060e7984 */ /* 0x000fe80008000400 */
[----:B------:R4:W3:Y:S04]  /*34f0*/  LDS.U16 R15, [R6+UR9+0x2808] ;  /* 0x00280809060f7984 */ /* 0x0008e80008000400 */
[----:B------:R-:W-:Y:S04]  /*3500*/  LDS.U16 R92, [R96+0xa08] ;  /* 0x000a0800605c7984 */ /* 0x000fe80000000400 */
[----:B------:R-:W3:Y:S01]  /*3510*/  LDS.U16 R93, [R96+0x808] ;  /* 0x00080800605d7984 */ /* 0x000ee20000000400 */
[----:B0-----:R-:W-:-:S03]  /*3520*/  PRMT R7, R10, 0x5410, R7 ;  /* 0x000054100a077816 */ /* 0x001fc60000000007 */
[----:B------:R-:W-:Y:S01]  /*3530*/  LDS.U16 R94, [R96+0x2a00] ;  /* 0x002a0000605e7984 */ /* 0x000fe20000000400 */
[-C--:B----4-:R-:W-:Y:S02]  /*3540*/  F2FP.F16.E4M3.UNPACK_B R6, R7.reuse ;  /* 0x00000007ff06723e */ /* 0x090fe400020006ff */
[----:B------:R-:W-:Y:S01]  /*3550*/  F2FP.F16.E4M3.UNPACK_B R7, R7.H1 ;  /* 0x00000007ff07723e */ /* 0x000fe200030006ff */
[----:B------:R-:W0:Y:S01]  /*3560*/  LDS.U16 R95, [R96+0x2800] ;  /* 0x00280000605f7984 */ /* 0x000e220000000400 */
[----:B-1----:R-:W-:-:S03]  /*3570*/  PRMT R12, R12, 0x5410, R11 ;  /* 0x000054100c0c7816 */ /* 0x002fc6000000000b */
[----:B------:R-:W-:Y:S04]  /*3580*/  LDS.U16 R100, [R96+0x2a08] ;  /* 0x002a080060647984 */ /* 0x000fe80000000400 */
[----:B------:R1:W4:Y:S01]  /*3590*/  LDS.U16 R101, [R96+0x2808] ;  /* 0x0028080060657984 */ /* 0x0003220000000400 */
[----:B--2---:R-:W-:Y:S02]  /*35a0*/  PRMT R13, R13, 0x5410, R8 ;  /* 0x000054100d0d7816 */ /* 0x004fe40000000008 */
[----:B---3--:R-:W-:Y:S02]  /*35b0*/  PRMT R8, R21, 0x5410, R20 ;  /* 0x0000541015087816 */ /* 0x008fe40000000014 */
[-C--:B------:R-:W-:Y:S02]  /*35c0*/  F2FP.F16.E4M3.UNPACK_B R20, R12.reuse ;  /* 0x0000000cff14723e */ /* 0x080fe400020006ff */
[----:B------:R-:W-:-:S02]  /*35d0*/  F2FP.F16.E4M3.UNPACK_B R12, R12.H1 ;  /* 0x0000000cff0c723e */ /* 0x000fc400030006ff */
[----:B------:R-:W-:Y:S01]  /*35e0*/  PRMT R14, R15, 0x5410, R14 ;  /* 0x000054100f0e7816 */ /* 0x000fe2000000000e */
[----:B------:R-:W-:-:S03]  /*35f0*/  HADD2.F32 R15, -RZ, R6.H1_H1 ;  /* 0x30000006ff0f7230 */ /* 0x000fc60000004100 */
[----:B------:R-:W-:Y:S02]  /*3600*/  F2FP.F16.E4M3.UNPACK_B R98, R14 ;  /* 0x0000000eff62723e */ /* 0x000fe400020006ff */
[----:B------:R-:W-:Y:S01]  /*3610*/  PRMT R10, R93, 0x5410, R92 ;  /* 0x000054105d0a7816 */ /* 0x000fe2000000005c */
[----:B------:R-:W-:Y:S02]  /*3620*/  HADD2.F32 R92, -RZ, R6.H0_H0 ;  /* 0x20000006ff5c7230 */ /* 0x000fe40000004100 */
[--C-:B------:R-:W-:Y:S02]  /*3630*/  HADD2.F32 R93, -RZ, R7.reuse.H0_H0 ;  /* 0x20000007ff5d7230 */ /* 0x100fe40000004100 */
[----:B------:R-:W-:Y:S01]  /*3640*/  HADD2.F32 R6, -RZ, R7.H1_H1 ;  /* 0x30000007ff067230 */ /* 0x000fe20000004100 */
[----:B------:R-:W-:Y:S01]  /*3650*/  F2FP.BF16.F32.PACK_AB R92, R15, R92 ;  /* 0x0000005c0f5c723e */ /* 0x000fe200000010ff */
[--C-:B------:R-:W-:Y:S01]  /*3660*/  HADD2.F32 R7, -RZ, R20.reuse.H1_H1 ;  /* 0x30000014ff077230 */ /* 0x100fe20000004100 */
[----:B0-----:R-:W-:Y:S01]  /*3670*/  PRMT R11, R95, 0x5410, R94 ;  /* 0x000054105f0b7816 */ /* 0x001fe2000000005e */
[----:B------:R-:W-:Y:S01]  /*3680*/  HADD2.F32 R94, -RZ, R20.H0_H0 ;  /* 0x20000014ff5e7230 */ /* 0x000fe20000004100 */
[-C--:B------:R-:W-:Y:S01]  /*3690*/  F2FP.F16.E4M3.UNPACK_B R20, R13.reuse ;  /* 0x0000000dff14723e */ /* 0x080fe200020006ff */
[--C-:B------:R-:W-:Y:S01]  /*36a0*/  HADD2.F32 R95, -RZ, R12.reuse.H0_H0 ;  /* 0x2000000cff5f7230 */ /* 0x100fe20000004100 */
[----:B------:R-:W-:Y:S01]  /*36b0*/  F2FP.F16.E4M3.UNPACK_B R13, R13.H1 ;  /* 0x0000000dff0d723e */ /* 0x000fe200030006ff */
[----:B------:R-:W-:Y:S01]  /*36c0*/  HADD2.F32 R12, -RZ, R12.H1_H1 ;  /* 0x3000000cff0c7230 */ /* 0x000fe20000004100 */
[----:B------:R-:W-:Y:S01]  /*36d0*/  F2FP.BF16.F32.PACK_AB R93, R6, R93 ;  /* 0x0000005d065d723e */ /* 0x000fe200000010ff */
[--C-:B-1----:R-:W-:Y:S01]  /*36e0*/  HADD2.F32 R96, -RZ, R20.reuse.H0_H0 ;  /* 0x20000014ff607230 */ /* 0x102fe20000004100 */
[----:B------:R-:W-:Y:S01]  /*36f0*/  F2FP.BF16.F32.PACK_AB R94, R7, R94 ;  /* 0x0000005e075e723e */ /* 0x000fe200000010ff */
[----:B------:R-:W-:Y:S01]  /*3700*/  HADD2.F32 R21, -RZ, R20.H1_H1 ;  /* 0x30000014ff157230 */ /* 0x000fe20000004100 */
[----:B------:R-:W-:Y:S01]  /*3710*/  F2FP.F16.E4M3.UNPACK_B R20, R14.H1 ;  /* 0x0000000eff14723e */ /* 0x000fe200030006ff */
[--C-:B------:R-:W-:Y:S01]  /*3720*/  HADD2.F32 R97, -RZ, R13.reuse.H0_H0 ;  /* 0x2000000dff617230 */ /* 0x100fe20000004100 */
[----:B------:R-:W-:Y:S01]  /*3730*/  F2FP.BF16.F32.PACK_AB R95, R12, R95 ;  /* 0x0000005f0c5f723e */ /* 0x000fe200000010ff */
[----:B------:R-:W-:Y:S01]  /*3740*/  HADD2.F32 R14, -RZ, R13.H1_H1 ;  /* 0x3000000dff0e7230 */ /* 0x000fe20000004100 */
[----:B------:R-:W-:Y:S01]  /*3750*/  F2FP.BF16.F32.PACK_AB R96, R21, R96 ;  /* 0x000000601560723e */ /* 0x000fe200000010ff */
[----:B------:R-:W-:Y:S01]  /*3760*/  HADD2.F32 R13, -RZ, R98.H0_H0 ;  /* 0x20000062ff0d7230 */ /* 0x000fe20000004100 */
[----:B----4-:R-:W-:Y:S01]  /*3770*/  PRMT R12, R101, 0x5410, R100 ;  /* 0x00005410650c7816 */ /* 0x010fe20000000064 */
[----:B------:R-:W-:Y:S01]  /*3780*/  HADD2.F32 R99, -RZ, R20.H0_H0 ;  /* 0x20000014ff637230 */ /* 0x000fe20000004100 */
[----:B------:R-:W-:Y:S01]  /*3790*/  F2FP.BF16.F32.PACK_AB R97, R14, R97 ;  /* 0x000000610e61723e */ /* 0x000fe200000010ff */
[----:B------:R-:W-:-:S02]  /*37a0*/  HADD2.F32 R98, -RZ, R98.H1_H1 ;  /* 0x30000062ff627230 */ /* 0x000fc40000004100 */
[----:B------:R-:W-:-:S03]  /*37b0*/  HADD2.F32 R20, -RZ, R20.H1_H1 ;  /* 0x30000014ff147230 */ /* 0x000fc60000004100 */
[----:B------:R-:W-:Y:S02]  /*37c0*/  F2FP.BF16.F32.PACK_AB R98, R98, R13 ;  /* 0x0000000d6262723e */ /* 0x000fe400000010ff */
[----:B------:R-:W-:Y:S01]  /*37d0*/  F2FP.BF16.F32.PACK_AB R99, R20, R99 ;  /* 0x000000631463723e */ /* 0x000fe200000010ff */
[----:B------:R-:W-:Y:S06]  /*37e0*/  @P1 BRA `(.L_x_33) ;  /* 0xfffffff000081947 */ /* 0x000fec000383ffff */
.L_x_26:
[----:B------:R-:W-:Y:S01]  /*37f0*/  ULEA UR4, UR7, UR4, 0x9 ;  /* 0x0000000407047291 */ /* 0x000fe2000f8e483f */
[----:B------:R-:W-:Y:S01]  /*3800*/  WARPGROUP.ARRIVE ;  /* 0x00000000000079c5 */ /* 0x000fe20000000000 */
[-C--:B------:R-:W-:Y:S01]  /*3810*/  F2FP.F16.E4M3.UNPACK_B R4, R8.reuse ;  /* 0x00000008ff04723e */ /* 0x080fe200020006ff */
[----:B------:R-:W-:Y:S01]  /*3820*/  UMOV UR7, 0x40000040 ;  /* 0x4000004000077882 */ /* 0x000fe20000000000 */
[----:B------:R-:W-:Y:S01]  /*3830*/  F2FP.F16.E4M3.UNPACK_B R8, R8.H1 ;  /* 0x00000008ff08723e */ /* 0x000fe200030006ff */
[----:B------:R-:W-:Y:S01]  /*3840*/  UMOV UR11, 0x40000040 ;  /* 0x40000040000b7882 */ /* 0x000fe20000000000 */
[----:B------:R-:W-:Y:S01]  /*3850*/  F2FP.F16.E4M3.UNPACK_B R14, R12 ;  /* 0x0000000cff0e723e */ /* 0x000fe200020006ff */
[----:B------:R-:W-:Y:S01]  /*3860*/  UMOV UR6, UR4 ;  /* 0x0000000400067c82 */ /* 0x000fe20008000000 */
[--C-:B------:R-:W-:Y:S01]  /*3870*/  HADD2.F32 R100, -RZ, R4.reuse.H0_H0 ;  /* 0x20000004ff647230 */ /* 0x100fe20000004100 */
[----:B------:R-:W-:Y:S01]  /*3880*/  HGMMA.64x64x16.F32.BF16 R56, R92, gdesc[UR4], R56, gsb0 ;  /* 0x00e000045c387df0 */ /* 0x000fe20008001838 */
[----:B------:R-:W-:Y:S01]  /*3890*/  HADD2.F32 R5, -RZ, R4.H1_H1 ;  /* 0x30000004ff057230 */ /* 0x000fe20000004100 */
[-C--:B------:R-:W-:Y:S01]  /*38a0*/  F2FP.F16.E4M3.UNPACK_B R4, R10.reuse ;  /* 0x0000000aff04723e */ /* 0x080fe200020006ff */
[--C-:B------:R-:W-:Y:S01]  /*38b0*/  HADD2.F32 R101, -RZ, R8.reuse.H0_H0 ;  /* 0x20000008ff657230 */ /* 0x100fe20000004100 */
[----:B------:R-:W-:Y:S01]  /*38c0*/  F2FP.F16.E4M3.UNPACK_B R10, R10.H1 ;  /* 0x0000000aff0a723e */ /* 0x000fe200030006ff */
[----:B------:R-:W-:Y:S01]  /*38d0*/  HADD2.F32 R8, -RZ, R8.H1_H1 ;  /* 0x30000008ff087230 */ /* 0x000fe20000004100 */
[----:B------:R-:W-:Y:S01]  /*38e0*/  F2FP.BF16.F32.PACK_AB R100, R5, R100 ;  /* 0x000000640564723e */ /* 0x000fe200000010ff */
[----:B------:R-:W-:Y:S01]  /*38f0*/  HADD2.F32 R102, -RZ, R4.H0_H0 ;  /* 0x20000004ff667230 */ /* 0x000fe20000004100 */
[----:B------:R-:W-:Y:S01]  /*3900*/  F2FP.F16.E4M3.UNPACK_B R12, R12.H1 ;  /* 0x0000000cff0c723e */ /* 0x000fe200030006ff */
[----:B------:R-:W-:Y:S01]  /*3910*/  HADD2.F32 R103, -RZ, R10.H0_H0 ;  /* 0x2000000aff677230 */ /* 0x000fe20000004100 */
[----:B------:R-:W-:Y:S01]  /*3920*/  F2FP.BF16.F32.PACK_AB R101, R8, R101 ;  /* 0x000000650865723e */ /* 0x000fe200000010ff */
[----:B------:R-:W-:Y:S01]  /*3930*/  HADD2.F32 R7, -RZ, R4.H1_H1 ;  /* 0x30000004ff077230 */ /* 0x000fe20000004100 */
[-C--:B------:R-:W-:Y:S01]  /*3940*/  F2FP.F16.E4M3.UNPACK_B R4, R11.reuse ;  /* 0x0000000bff04723e */ /* 0x080fe200020006ff */
[----:B------:R-:W-:Y:S01]  /*3950*/  HADD2.F32 R10, -RZ, R10.H1_H1 ;  /* 0x3000000aff0a7230 */ /* 0x000fe20000004100 */
[----:B------:R-:W-:-:S02]  /*3960*/  F2FP.F16.E4M3.UNPACK_B R11, R11.H1 ;  /* 0x0000000bff0b723e */ /* 0x000fc400030006ff */
[----:B------:R-:W-:Y:S01]  /*3970*/  F2FP.BF16.F32.PACK_AB R102, R7, R102 ;  /* 0x000000660766723e */ /* 0x000fe200000010ff */
[----:B------:R-:W-:Y:S01]  /*3980*/  HADD2.F32 R13, -RZ, R4.H1_H1 ;  /* 0x30000004ff0d7230 */ /* 0x000fe20000004100 */
[----:B------:R-:W-:Y:S02]  /*3990*/  F2FP.BF16.F32.PACK_AB R103, R10, R103 ;  /* 0x000000670a67723e */ /* 0x000fe400000010ff */
[----:B------:R-:W-:Y:S01]  /*39a0*/  IADD3 R0, R0, UR8, R9 ;  /* 0x0000000800007c10 */ /* 0x000fe2000fffe009 */
[----:B------:R-:W-:Y:S02]  /*39b0*/  WARPGROUP.DEPBAR.LE gsb0, 0x0 ;  /* 0x00008000000079c5 */ /* 0x000fe40000010000 */
[----:B------:R-:W-:-:S06]  /*39c0*/  WARPGROUP.ARRIVE ;  /* 0x00000000000079c5 */ /* 0x000fcc0000000000 */
[----:B------:R-:W-:Y:S03]  /*39d0*/  HGMMA.64x64x16.F32.BF16 R24, R96, gdesc[UR4], R24, gsb0 ;  /* 0x00e0000460187df0 */ /* 0x000fe60008001818 */
[----:B------:R-:W0:Y:S01]  /*39e0*/  S2UR UR7, SR_CgaCtaId ;  /* 0x00000000000779c3 */ /* 0x000e220000008800 */
[----:B------:R-:W-:Y:S02]  /*39f0*/  UMOV UR6, 0x400 ;  /* 0x0000040000067882 */ /* 0x000fe40000000000 */
[----:B0-----:R-:W-:Y:S02]  /*3a00*/  ULEA UR7, UR7, UR6, 0x18 ;  /* 0x0000000607077291 */ /* 0x001fe4000f8ec03f */
[----:B------:R-:W-:-:S07]  /*3a10*/  UIADD3 UR6, UR4, 0x2, URZ ;  /* 0x0000000204067890 */ /* 0x000fce000fffe03f */
[----:B------:R-:W-:Y:S01]  /*3a20*/  UMOV UR10, UR6 ;  /* 0x00000006000a7c82 */ /* 0x000fe20008000000 */
[----:B------:R-:W-:Y:S02]  /*3a30*/  UIADD3 UR6, UR4, 0x4, URZ ;  /* 0x0000000404067890 */ /* 0x000fe4000fffe03f */
[----:B------:R-:W-:Y:S01]  /*3a40*/  UIADD3 UR4, UR4, 0x6, URZ ;  /* 0x0000000604047890 */ /* 0x000fe2000fffe03f */
[----:B------:R-:W-:Y:S02]  /*3a50*/  WARPGROUP.DEPBAR.LE gsb0, 0x0 ;  /* 0x00008000000079c5 */ /* 0x000fe40000010000 */
[----:B------:R-:W-:-:S06]  /*3a60*/  WARPGROUP.ARRIVE ;  /* 0x00000000000079c5 */ /* 0x000fcc0000000000 */
[----:B------:R-:W-:Y:S03]  /*3a70*/  HGMMA.64x64x16.F32.BF16 R56, R100, gdesc[UR8], R56, gsb0 ;  /* 0x00e0000864387df0 */ /* 0x000fe60008001838 */
[----:B------:R-:W-:Y:S02]  /*3a80*/  WARPGROUP.DEPBAR.LE gsb0, 0x0 ;  /* 0x00008000000079c5 */ /* 0x000fe40000010000 */
[----:B------:R-:W-:Y:S01]  /*3a90*/  HADD2.F32 R100, -RZ, R4.H0_H0 ;  /* 0x20000004ff647230 */ /* 0x000fe20000004100 */
[----:B------:R-:W-:Y:S01]  /*3aa0*/  LDS.U16 R5, [R0+UR7+0xa00] ;  /* 0x000a000700057984 */ /* 0x000fe20008000400 */
[--C-:B------:R-:W-:Y:S02]  /*3ab0*/  HADD2.F32 R101, -RZ, R11.reuse.H0_H0 ;  /* 0x2000000bff657230 */ /* 0x100fe40000004100 */
[----:B------:R-:W-:Y:S01]  /*3ac0*/  HADD2.F32 R4, -RZ, R11.H1_H1 ;  /* 0x3000000bff047230 */ /* 0x000fe20000004100 */
[----:B------:R-:W-:Y:S01]  /*3ad0*/  F2FP.BF16.F32.PACK_AB R100, R13, R100 ;  /* 0x000000640d64723e */ /* 0x000fe200000010ff */
[----:B------:R-:W-:Y:S01]  /*3ae0*/  HADD2.F32 R103, -RZ, R12.H0_H0 ;  /* 0x2000000cff677230 */ /* 0x000fe20000004100 */
[----:B------:R-:W0:Y:S01]  /*3af0*/  LDS.U16 R6, [R0+UR7+0x800] ;  /* 0x0008000700067984 */ /* 0x000e220008000400 */
[--C-:B------:R-:W-:Y:S01]  /*3b00*/  HADD2.F32 R102, -RZ, R14.reuse.H0_H0 ;  /* 0x2000000eff667230 */ /* 0x100fe20000004100 */
[----:B------:R-:W-:Y:S01]  /*3b10*/  F2FP.BF16.F32.PACK_AB R101, R4, R101 ;  /* 0x000000650465723e */ /* 0x000fe200000010ff */
[----:B------:R-:W-:Y:S01]  /*3b20*/  HADD2.F32 R11, -RZ, R14.H1_H1 ;  /* 0x3000000eff0b7230 */ /* 0x000fe20000004100 */
[----:B------:R-:W-:Y:S01]  /*3b30*/  LDS.U16 R7, [R0+UR7+0xa08] ;  /* 0x000a080700077984 */ /* 0x000fe20008000400 */
[----:B------:R-:W-:-:S02]  /*3b40*/  HADD2.F32 R12, -RZ, R12.H1_H1 ;  /* 0x3000000cff0c7230 */ /* 0x000fc40000004100 */
[----:B------:R-:W-:Y:S01]  /*3b50*/  VIADD R4, R0, UR7 ;  /* 0x0000000700047c36 */ /* 0x000fe20008000000 */
[----:B------:R-:W-:Y:S01]  /*3b60*/  F2FP.BF16.F32.PACK_AB R102, R11, R102 ;  /* 0x000000660b66723e */ /* 0x000fe200000010ff */
[----:B------:R-:W1:Y:S01]  /*3b70*/  LDS.U16 R8, [R0+UR7+0x808] ;  /* 0x0008080700087984 */ /* 0x000e620008000400 */
[----:B------:R-:W-:Y:S01]  /*3b80*/  F2FP.BF16.F32.PACK_AB R103, R12, R103 ;  /* 0x000000670c67723e */ /* 0x000fe200000010ff */
[----:B------:R-:W-:Y:S02]  /*3b90*/  IMAD.IADD R14, R3, 0x1, R4 ;  /* 0x00000001030e7824 */ /* 0x000fe400078e0204 */
[----:B------:R-:W-:Y:S04]  /*3ba0*/  LDS.U16 R9, [R0+UR7+0x2a00] ;  /* 0x002a000700097984 */ /* 0x000fe80008000400 */
[----:B------:R-:W2:Y:S01]  /*3bb0*/  LDS.U16 R10, [R0+UR7+0x2800] ;  /* 0x00280007000a7984 */ /* 0x000ea20008000400 */
        /* <DEDUP_REMOVED lines=12> */
[----:B------:R-:W-:Y:S01]  /*3c80*/  LDS.U16 R11, [R0+UR7+0x2a08] ;  /* 0x002a0807000b7984 */ /* 0x000fe20008000400 */
[----:B------:R-:W-:Y:S02]  /*3c90*/  HADD2.F32 R101, -RZ, R5.H0_H0 ;  /* 0x20000005ff657230 */ /* 0x000fe40000004100 */
[----:B------:R-:W-:Y:S01]  /*3ca0*/  HADD2.F32 R100, -RZ, R3.H0_H0 ;  /* 0x20000003ff647230 */ /* 0x000fe20000004100 */
[----:B------:R0:W1:Y:S01]  /*3cb0*/  LDS.U16 R12, [R0+UR7+0x2808] ;  /* 0x00280807000c7984 */ /* 0x0000620008000400 */
[----:B------:R-:W-:-:S02]  /*3cc0*/  HADD2.F32 R102, -RZ, R4.H0_H0 ;  /* 0x20000004ff667230 */ /* 0x000fc40000004100 */
[----:B------:R-:W-:Y:S02]  /*3cd0*/  HADD2.F32 R3, -RZ, R3.H1_H1 ;  /* 0x30000003ff037230 */ /* 0x000fe40000004100 */
[----:B------:R-:W-:Y:S02]  /*3ce0*/  HADD2.F32 R103, -RZ, R7.H0_H0 ;  /* 0x20000007ff677230 */ /* 0x000fe40000004100 */
[----:B0-----:R-:W-:Y:S01]  /*3cf0*/  HADD2.F32 R0, -RZ, R5.H1_H1 ;  /* 0x30000005ff007230 */ /* 0x001fe20000004100 */
[----:B------:R-:W-:Y:S01]  /*3d00*/  F2FP.BF16.F32.PACK_AB R100, R3, R100 ;  /* 0x000000640364723e */ /* 0x000fe200000010ff */
[----:B------:R-:W-:Y:S02]  /*3d10*/  HADD2.F32 R5, -RZ, R4.H1_H1 ;  /* 0x30000004ff057230 */ /* 0x000fe40000004100 */
[----:B------:R-:W-:Y:S01]  /*3d20*/  HADD2.F32 R4, -RZ, R7.H1_H1 ;  /* 0x30000007ff047230 */ /* 0x000fe20000004100 */
[----:B------:R-:W-:Y:S02]  /*3d30*/  F2FP.BF16.F32.PACK_AB R101, R0, R101 ;  /* 0x000000650065723e */ /* 0x000fe400000010ff */
[----:B------:R-:W-:-:S02]  /*3d40*/  F2FP.BF16.F32.PACK_AB R102, R5, R102 ;  /* 0x000000660566723e */ /* 0x000fc400000010ff */
[----:B------:R-:W-:Y:S02]  /*3d50*/  F2FP.BF16.F32.PACK_AB R103, R4, R103 ;  /* 0x000000670467723e */ /* 0x000fe400000010ff */
[-C--:B------:R-:W-:Y:S02]  /*3d60*/  F2FP.F16.E4M3.UNPACK_B R0, R9.reuse ;  /* 0x00000009ff00723e */ /* 0x080fe400020006ff */
[----:B------:R-:W-:Y:S01]  /*3d70*/  WARPGROUP.ARRIVE ;  /* 0x00000000000079c5 */ /* 0x000fe20000000000 */
[----:B------:R-:W-:Y:S02]  /*3d80*/  F2FP.F16.E4M3.UNPACK_B R9, R9.H1 ;  /* 0x00000009ff09723e */ /* 0x000fe400030006ff */
[----:B------:R-:W-:-:S03]  /*3d90*/  HADD2.F32 R13, -RZ, R0.H1_H1 ;  /* 0x30000000ff0d7230 */ /* 0x000fc60000004100 */
[----:B------:R-:W-:Y:S01]  /*3da0*/  HGMMA.64x64x16.F32.BF16 R56, R100, gdesc[UR8], R56, gsb0 ;  /* 0x00e0000864387df0 */ /* 0x000fe20008001838 */
[----:B------:R-:W-:Y:S01]  /*3db0*/  HADD2.F32 R10, -RZ, R9.H1_H1 ;  /* 0x30000009ff0a7230 */ /* 0x000fe20000004100 */
[----:B-1----:R-:W-:-:S04]  /*3dc0*/  PRMT R11, R12, 0x5410, R11 ;  /* 0x000054100c0b7816 */ /* 0x002fc8000000000b */
[-C--:B------:R-:W-:Y:S02]  /*3dd0*/  F2FP.F16.E4M3.UNPACK_B R12, R11.reuse ;  /* 0x0000000bff0c723e */ /* 0x080fe400020006ff */
[----:B------:R-:W-:-:S03]  /*3de0*/  F2FP.F16.E4M3.UNPACK_B R11, R11.H1 ;  /* 0x0000000bff0b723e */ /* 0x000fc600030006ff */
[--C-:B------:R-:W-:Y:S01]  /*3df0*/  HADD2.F32 R15, -RZ, R12.reuse.H1_H1 ;  /* 0x3000000cff0f7230 */ /* 0x100fe20000004100 */
[----:B------:R-:W-:Y:S02]  /*3e00*/  WARPGROUP.DEPBAR.LE gsb0, 0x0 ;  /* 0x00008000000079c5 */ /* 0x000fe40000010000 */
[----:B------:R-:W-:Y:S01]  /*3e10*/  HADD2.F32 R102, -RZ, R12.H0_H0 ;  /* 0x2000000cff667230 */ /* 0x000fe20000004100 */
[----:B------:R-:W-:Y:S01]  /*3e20*/  LDS.U16 R3, [R14+0x800] ;  /* 0x000800000e037984 */ /* 0x000fe20000000400 */
[----:B------:R-:W-:Y:S02]  /*3e30*/  HADD2.F32 R100, -RZ, R0.H0_H0 ;  /* 0x20000000ff647230 */ /* 0x000fe40000004100 */
[----:B------:R-:W-:Y:S01]  /*3e40*/  HADD2.F32 R101, -RZ, R9.H0_H0 ;  /* 0x20000009ff657230 */ /* 0x000fe20000004100 */
[----:B------:R-:W-:Y:S01]  /*3e50*/  F2FP.BF16.F32.PACK_AB R102, R15, R102 ;  /* 0x000000660f66723e */ /* 0x000fe200000010ff */
[--C-:B------:R-:W-:Y:S01]  /*3e60*/  HADD2.F32 R103, -RZ, R11.reuse.H0_H0 ;  /* 0x2000000bff677230 */ /* 0x100fe20000004100 */
[----:B------:R-:W-:Y:S01]  /*3e70*/  F2FP.BF16.F32.PACK_AB R100, R13, R100 ;  /* 0x000000640d64723e */ /* 0x000fe200000010ff */
[----:B------:R-:W-:Y:S01]  /*3e80*/  HADD2.F32 R12, -RZ, R11.H1_H1 ;  /* 0x3000000bff0c7230 */ /* 0x000fe20000004100 */
[----:B------:R-:W-:Y:S01]  /*3e90*/  F2FP.BF16.F32.PACK_AB R101, R10, R101 ;  /* 0x000000650a65723e */ /* 0x000fe200000010ff */
[----:B------:R-:W0:Y:S03]  /*3ea0*/  LDS.U16 R0, [R14+0xa00] ;  /* 0x000a00000e007984 */ /* 0x000e260000000400 */
[----:B------:R-:W-:Y:S01]  /*3eb0*/  F2FP.BF16.F32.PACK_AB R103, R12, R103 ;  /* 0x000000670c67723e */ /* 0x000fe200000010ff */
[----:B------:R-:W-:Y:S04]  /*3ec0*/  LDS.U16 R4, [R14+0xa08] ;  /* 0x000a08000e047984 */ /* 0x000fe80000000400 */
[----:B------:R-:W1:Y:S04]  /*3ed0*/  LDS.U16 R5, [R14+0x808] ;  /* 0x000808000e057984 */ /* 0x000e680000000400 */
[----:B------:R-:W-:Y:S04]  /*3ee0*/  LDS.U16 R6, [R14+0x2a00] ;  /* 0x002a00000e067984 */ /* 0x000fe80000000400 */
[----:B------:R-:W2:Y:S04]  /*3ef0*/  LDS.U16 R7, [R14+0x2800] ;  /* 0x002800000e077984 */ /* 0x000ea80000000400 */
[----:B------:R-:W-:Y:S04]  /*3f00*/  LDS.U16 R8, [R14+0x2a08] ;  /* 0x002a08000e087984 */ /* 0x000fe80000000400 */
[----:B------:R-:W3:Y:S01]  /*3f10*/  LDS.U16 R9, [R14+0x2808] ;  /* 0x002808000e097984 */ /* 0x000ee20000000400 */
        /* <DEDUP_REMOVED lines=47> */
[----:B------:R-:W-:Y:S05]  /*4210*/  @!P0 BRA `(.L_x_34) ;  /* 0x0000000000048947 */ /* 0x000fea0003800000 */
[----:B------:R-:W-:Y:S01]  /*4220*/  BPT.TRAP 0x1 ;  /* 0x000000040000795c */ /* 0x000fe20000300000 */
.L_x_34:
[----:B------:R-:W-:Y:S01]  /*4230*/  ULEA UR4, UR5, UR7, 0x3 ;  /* 0x0000000705047291 */ /* 0x000fe2000f8e183f */
[----:B------:R-:W-:-:S03]  /*4240*/  ISETP.GT.U32.AND P1, PT, R19, 0x1, PT ;  /* 0x000000011300780c */ /* 0x000fc60003f24070 */
[----:B------:R-:W-:-:S04]  /*4250*/  UIADD3 UR4, UR4, 0x48, URZ ;  /* 0x0000004804047890 */ /* 0x000fc8000fffe03f */
[----:B------:R-:W-:-:S09]  /*4260*/  UPRMT UR4, URZ, 0x654, UR4 ;  /* 0x000006543f047896 */ /* 0x000fd20008000004 */
[----:B------:R-:W-:Y:S01]  /*4270*/  SYNCS.ARRIVE.TRANS64.RED.A1T0 RZ, [UR4], RZ ;  /* 0x000000ffffff79a7 */ /* 0x000fe20008100404 */
[----:B------:R-:W-:Y:S05]  /*4280*/  @P1 BRA `(.L_x_25) ;  /* 0x0000000000041947 */ /* 0x000fea0003800000 */
[----:B------:R-:W-:Y:S01]  /*4290*/  BPT.TRAP 0x1 ;  /* 0x000000040000795c */ /* 0x000fe20000300000 */
.L_x_25:
[----:B------:R-:W-:Y:S05]  /*42a0*/  @!P0 BRA `(.L_x_35) ;  /* 0x0000000000048947 */ /* 0x000fea0003800000 */
[----:B------:R-:W-:Y:S01]  /*42b0*/  BPT.TRAP 0x1 ;  /* 0x000000040000795c */ /* 0x000fe20000300000 */
.L_x_35:
[----:B------:R-:W0:Y:S01]  /*42c0*/  S2UR UR7, SR_CgaCtaId ;  /* 0x00000000000779c3 */ /* 0x000e220000008800 */
[----:B------:R-:W-:Y:S01]  /*42d0*/  UIADD3 UR39, UR40, UR39, URZ ;  /* 0x0000002728277290 */ /* 0x000fe2000fffe03f */
[----:B------:R-:W-:-:S03]  /*42e0*/  ISETP.GT.U32.AND P0, PT, R19, 0x1, PT ;  /* 0x000000011300780c */ /* 0x000fc60003f04070 */
[----:B------:R-:W-:-:S04]  /*42f0*/  UIADD3 UR6, UR39, -0x1, URZ ;  /* 0xffffffff27067890 */ /* 0x000fc8000fffe03f */
[----:B------:R-:W-:-:S04]  /*4300*/  UIMAD.WIDE.U32 UR4, UR6, 0x38e38e39, URZ ;  /* 0x38e38e39060478a5 */ /* 0x000fc8000f8e003f */
[----:B------:R-:W-:-:S03]  /*4310*/  USHF.R.U32.HI UR4, URZ, 0x1, UR5 ;  /* 0x000000013f047899 */ /* 0x000fc60008011605 */
[----:B------:R-:W-:Y:S01]  /*4320*/  UMOV UR5, 0x400 ;  /* 0x0000040000057882 */ /* 0x000fe20000000000 */
[----:B------:R-:W-:Y:S02]  /*4330*/  UIMAD UR6, UR4, -0x9, UR6 ;  /* 0xfffffff7040678a4 */ /* 0x000fe4000f8e0206 */
[----:B0-----:R-:W-:-:S04]  /*4340*/  ULEA UR5, UR7, UR5, 0x18 ;  /* 0x0000000507057291 */ /* 0x001fc8000f8ec03f */
[----:B------:R-:W-:-:S04]  /*4350*/  ULEA UR6, UR6, UR5, 0x3 ;  /* 0x0000000506067291 */ /* 0x000fc8000f8e183f */
[----:B------:R-:W-:-:S04]  /*4360*/  UIADD3 UR6, UR6, 0x48, URZ ;  /* 0x0000004806067890 */ /* 0x000fc8000fffe03f */
[----:B------:R-:W-:-:S09]  /*4370*/  UPRMT UR6, URZ, 0x654, UR6 ;  /* 0x000006543f067896 */ /* 0x000fd20008000006 */
[----:B------:R-:W-:Y:S01]  /*4380*/  SYNCS.ARRIVE.TRANS64.RED.A1T0 RZ, [UR6], RZ ;  /* 0x000000ffffff79a7 */ /* 0x000fe20008100406 */
[----:B------:R-:W-:Y:S05]  /*4390*/  @P0 BRA `(.L_x_36) ;  /* 0x0000000000040947 */ /* 0x000fea0003800000 */
[----:B------:R-:W-:Y:S01]  /*43a0*/  BPT.TRAP 0x1 ;  /* 0x000000040000795c */ /* 0x000fe20000300000 */
.L_x_36:
[----:B------:R-:W0:Y:S01]  /*43b0*/  LDC R6, c[0x0][0x288] ;  /* 0x0000a200ff067b82 */ /* 0x000e220000000800 */
[----:B------:R-:W-:Y:S01]  /*43c0*/  SHF.R.U32.HI R3, RZ, 0x2, R18 ;  /* 0x00000002ff037819 */ /* 0x000fe20000011612 */
[----:B------:R-:W-:Y:S01]  /*43d0*/  IMAD.SHL.U32 R89, R89, 0x40, RZ ;  /* 0x0000004059597824 */ /* 0x000fe200078e00ff */
[----:B------:R-:W-:Y:S01]  /*43e0*/  LOP3.LUT R4, R18, 0x60, RZ, 0xc0, !PT ;  /* 0x0000006012047812 */ /* 0x000fe200078ec0ff */
[----:B------:R-:W-:Y:S01]  /*43f0*/  UISETP.GT.U32.AND UP0, UPT, UR39, 0x8, UPT ;  /* 0x000000082700788c */ /* 0x000fe2000bf04070 */
[----:B------:R-:W-:Y:S01]  /*4400*/  LOP3.LUT R3, R3, 0x7, RZ, 0xc0, !PT ;  /* 0x0000000703037812 */ /* 0x000fe200078ec0ff */
[----:B------:R-:W-:Y:S01]  /*4410*/  ULDC UR7, c[0x0][0x284] ;  /* 0x0000a10000077ab9 */ /* 0x000fe20000000800 */
[----:B------:R-:W-:Y:S01]  /*4420*/  SHF.R.U32.HI R8, RZ, 0x1, R4 ;  /* 0x00000001ff087819 */ /* 0x000fe20000011604 */
[----:B------:R-:W-:Y:S01]  /*4430*/  UISETP.LT.U32.AND UP0, UPT, UR40, 0x9, UP0 ;  /* 0x000000092800788c */ /* 0x000fe20008701070 */
[----:B------:R-:W-:Y:S01]  /*4440*/  LOP3.LUT R0, R22, 0x1, RZ, 0xc0, !PT ;  /* 0x0000000116007812 */ /* 0x000fe200078ec0ff */
[----:B------:R-:W-:Y:S01]  /*4450*/  UISETP.GE.U32.AND UP1, UPT, UR40, 0x9, UPT ;  /* 0x000000092800788c */ /* 0x000fe2000bf26070 */
[----:B------:R-:W-:Y:S01]  /*4460*/  IADD3 R5, RZ, -R8, -R3 ;  /* 0x80000008ff057210 */ /* 0x000fe20007ffe803 */
[----:B------:R-:W-:Y:S01]  /*4470*/  UIMAD.WIDE.U32 UR4, UR39, 0x38e38e39, URZ ;  /* 0x38e38e39270478a5 */ /* 0x000fe2000f8e003f */
[----:B------:R-:W-:Y:S01]  /*4480*/  SHF.R.S32.HI R15, RZ, 0x1f, R23 ;  /* 0x0000001fff0f7819 */ /* 0x000fe20000011417 */
[C---:B------:R-:W-:Y:S01]  /*4490*/  IMAD.SHL.U32 R4, R0.reuse, 0x40, RZ ;  /* 0x0000004000047824 */ /* 0x040fe200078e00ff */
[----:B------:R-:W-:Y:S01]  /*44a0*/  ULDC.64 UR8, c[0x0][0x7d0] ;  /* 0x0001f40000087ab9 */ /* 0x000fe20000000a00 */
[----:B------:R-:W-:Y:S01]  /*44b0*/  IMAD R9, R0, -0x40, R5 ;  /* 0xffffffc000097824 */ /* 0x000fe200078e0205 */
[----:B------:R-:W-:Y:S01]  /*44c0*/  LOP3.LUT R0, R18, 0x3, RZ, 0xc0, !PT ;  /* 0x0000000312007812 */ /* 0x000fe200078ec0ff */
[----:B------:R-:W-:Y:S01]  /*44d0*/  USEL UR6, URZ, 0x1, !UP0 ;  /* 0x000000013f067887 */ /* 0x000fe2000c000000 */
[----:B------:R-:W-:Y:S01]  /*44e0*/  LOP3.LUT R3, R4, 0x40, R3, 0xe2, !PT ;  /* 0x0000004004037812 */ /* 0x000fe200078ee203 */
[----:B------:R-:W-:Y:S01]  /*44f0*/  IMAD.SHL.U32 R4, R18, 0x2, RZ ;  /* 0x0000000212047824 */ /* 0x000fe200078e00ff */
[----:B------:R-:W-:Y:S01]  /*4500*/  USHF.R.U32.HI UR4, URZ, 0x1, UR5 ;  /* 0x000000013f047899 */ /* 0x000fe20008011605 */
[----:B------:R-:W-:Y:S01]  /*4510*/  IMAD.WIDE R94, R88, 0x100, RZ ;  /* 0x00000100585e7825 */ /* 0x000fe200078e02ff */
[----:B------:R-:W-:Y:S01]  /*4520*/  ULOP3.LUT UR38, UR38, UR6, URZ, 0x3c, !UPT ;  /* 0x0000000626267292 */ /* 0x000fe2000f8e3c3f */
[C---:B0-----:R-:W-:Y:S01]  /*4530*/  ISETP.GE.AND P0, PT, R89.reuse, R6, PT ;  /* 0x000000065900720c */ /* 0x041fe20003f06270 */
[----:B------:R-:W-:Y:S01]  /*4540*/  UIMAD UR39, UR4, -0x9, UR39 ;  /* 0xfffffff7042778a4 */ /* 0x000fe2000f8e0227 */
[----:B------:R-:W-:Y:S01]  /*4550*/  IMAD R10, R0, -0x2, R6 ;  /* 0xfffffffe000a7824 */ /* 0x000fe200078e0206 */
[----:B------:R-:W-:Y:S01]  /*4560*/  LOP3.LUT R4, R89, 0x6, R4, 0xf8, !PT ;  /* 0x0000000659047812 */ /* 0x000fe200078ef804 */
[----:B------:R-:W-:Y:S01]  /*4570*/  IMAD.SHL.U32 R0, R88, 0x100, RZ ;  /* 0x0000010058007824 */ /* 0x000fe200078e00ff */
[----:B------:R-:W-:Y:S01]  /*4580*/  @UP1 ULOP3.LUT UR38, UR38, 0x1, UR4, 0x78, !UPT ;  /* 0x0000000126261892 */ /* 0x000fe2000f8e7804 */
[----:B------:R-:W-:Y:S01]  /*4590*/  IMAD R6, R15, UR8, RZ ;  /* 0x000000080f067c24 */ /* 0x000fe2000f8e02ff */
[----:B------:R-:W-:Y:S01]  /*45a0*/  SHF.R.S32.HI R5, RZ, 0x1f, R4 ;  /* 0x0000001fff057819 */ /* 0x000fe20000011404 */
[----:B------:R-:W-:Y:S01]  /*45b0*/  IMAD.MOV.U32 R88, RZ, RZ, -0x1 ;  /* 0xffffffffff587424 */ /* 0x000fe200078e00ff */
[C---:B------:R-:W-:Y:S01]  /*45c0*/  ISETP.GE.OR P0, PT, R0.reuse, UR7, P0 ;  /* 0x0000000700007c0c */ /* 0x040fe20008706670 */
[C---:B------:R-:W-:Y:S01]  /*45d0*/  IMAD R11, R23.reuse, UR9, R6 ;  /* 0x00000009170b7c24 */ /* 0x040fe2000f8e0206 */
[----:B------:R-:W-:Y:S01]  /*45e0*/  IADD3 R0, -R0, UR7, R9 ;  /* 0x0000000700007c10 */ /* 0x000fe2000fffe109 */
[----:B------:R-:W-:Y:S01]  /*45f0*/  IMAD.WIDE.U32 R6, R23, UR8, R4 ;  /* 0x0000000817067c25 */ /* 0x000fe2000f8e0004 */
[----:B------:R-:W-:-:S03]  /*4600*/  LOP3.LUT R113, R94, R3, R8, 0xfe, !PT ;  /* 0x000000035e717212 */ /* 0x000fc600078efe08 */
[----:B------:R-:W-:Y:S02]  /*4610*/  IMAD.IADD R7, R7, 0x1, R11 ;  /* 0x0000000107077824 */ /* 0x000fe400078e020b */
[----:B------:R-:W-:-:S04]  /*4620*/  IMAD.IADD R3, R10, 0x1, -R89 ;  /* 0x000000010a037824 */ /* 0x000fc800078e0a59 */
[----:B------:R-:W-:Y:S05]  /*4630*/  @P0 BRA `(.L_x_37) ;  /* 0x0000004c001c0947 */ /* 0x000fea0003800000 */
[----:B------:R-:W0:Y:S01]  /*4640*/  LDC.64 R10, c[0x0][0x7c8] ;  /* 0x0001f200ff0a7b82 */ /* 0x000e220000000a00 */
[----:B-----5:R-:W-:Y:S01]  /*4650*/  FSETP.NEU.AND P1, PT, R91, RZ, PT ;  /* 0x000000ff5b00720b */ /* 0x020fe20003f2d000 */
[----:B------:R-:W-:Y:S01]  /*4660*/  BSSY B0, `(.L_x_37) ;  /* 0x00004c4000007945 */ /* 0x000fe20003800000 */
[----:B------:R-:W-:-:S04]  /*4670*/  ISETP.GT.AND P6, PT, R3, RZ, PT ;  /* 0x000000ff0300720c */ /* 0x000fc80003fc4270 */
[----:B------:R-:W-:Y:S01]  /*4680*/  ISETP.GT.AND P0, PT, R0, RZ, P6 ;  /* 0x000000ff0000720c */ /* 0x000fe20003704270 */
[-C--:B0-----:R-:W-:Y:S02]  /*4690*/  IMAD R8, R95, R10.reuse, RZ ;  /* 0x0000000a5f087224 */ /* 0x081fe400078e02ff */
[----:B------:R-:W-:-:S04]  /*46a0*/  IMAD.WIDE.U32 R102, R113, R10, R6 ;  /* 0x0000000a71667225 */ /* 0x000fc800078e0006 */
[----:B------:R-:W-:-:S04]  /*46b0*/  IMAD R7, R113, R11, R8 ;  /* 0x0000000b71077224 */ /* 0x000fc800078e0208 */
[----:B------:R-:W-:Y:S01]  /*46c0*/  IMAD.IADD R93, R103, 0x1, R7 ;  /* 0x00000001675d7824 */ /* 0x000fe200078e0207 */
[----:B------:R-:W-:Y:S06]  /*46d0*/  @!P1 BRA `(.L_x_38) ;  /* 0x0000003400449947 */ /* 0x000fec0003800000 */
[----:B------:R-:W0:Y:S01]  /*46e0*/  LDC.64 R12, c[0x0][0x7b8] ;  /* 0x0001ee00ff0c7b82 */ /* 0x000e220000000a00 */
[----:B------:R-:W-:-:S07]  /*46f0*/  ULDC.64 UR4, c[0x0][0x7c0] ;  /* 0x0001f00000047ab9 */ /* 0x000fce0000000a00 */
[----:B------:R-:W1:Y:S08]  /*4700*/  LDC.64 R96, c[0x0][0x7b0] ;  /* 0x0001ec00ff607b82 */ /* 0x000e700000000a00 */
[----:B------:R-:W2:Y:S01]  /*4710*/  LDC.64 R8, c[0x0][0x7a8] ;  /* 0x0001ea00ff087b82 */ /* 0x000ea20000000a00 */
[-C--:B0-----:R-:W-:Y:S02]  /*4720*/  IMAD R6, R15, R12.reuse, RZ ;  /* 0x0000000c0f067224 */ /* 0x081fe400078e02ff */
[----:B------:R-:W-:-:S04]  /*4730*/  IMAD.WIDE.U32 R14, R23, R12, R4 ;  /* 0x0000000c170e7225 */ /* 0x000fc800078e0004 */
[----:B------:R-:W-:Y:S02]  /*4740*/  IMAD R103, R23, R13, R6 ;  /* 0x0000000d17677224 */ /* 0x000fe400078e0206 */
[-C--:B-1----:R-:W-:Y:S02]  /*4750*/  IMAD R6, R95, R96.reuse, RZ ;  /* 0x000000605f067224 */ /* 0x082fe400078e02ff */
[----:B------:R-:W-:Y:S02]  /*4760*/  IMAD.IADD R21, R15, 0x1, R103 ;  /* 0x000000010f157824 */ /* 0x000fe400078e0267 */
[----:B------:R-:W-:Y:S02]  /*4770*/  IMAD.MOV.U32 R20, RZ, RZ, R14 ;  /* 0x000000ffff147224 */ /* 0x000fe400078e000e */
[C---:B------:R-:W-:Y:S02]  /*4780*/  IMAD R109, R113.reuse, R97, R6 ;  /* 0x00000061716d7224 */ /* 0x040fe400078e0206 */
[----:B------:R-:W-:-:S04]  /*4790*/  IMAD.WIDE.U32 R6, R113, R96, R20 ;  /* 0x0000006071067225 */ /* 0x000fc800078e0014 */
[----:B------:R-:W-:Y:S01]  /*47a0*/  IMAD.IADD R7, R7, 0x1, R109 ;  /* 0x0000000107077824 */ /* 0x000fe200078e026d */
[----:B--2---:R-:W-:-:S04]  /*47b0*/  LEA R98, P1, R6, R8, 0x1 ;  /* 0x0000000806627211 */ /* 0x004fc800078208ff */
[----:B------:R-:W-:-:S05]  /*47c0*/  LEA.HI.X R99, R6, R9, R7, 0x1, P1 ;  /* 0x0000000906637211 */ /* 0x000fca00008f0c07 */
[----:B------:R-:W2:Y:S01]  /*47d0*/  @P0 LDG.E.LTC128B.U16 R13, desc[UR36][R98.64] ;  /* 0x00000024620d0981 */ /* 0x000ea2000c1e1520 */
[----:B------:R-:W-:Y:S01]  /*47e0*/  ISETP.GT.AND P4, PT, R3, 0x1, PT ;  /* 0x000000010300780c */ /* 0x000fe20003f84270 */
[----:B------:R-:W-:Y:S01]  /*47f0*/  IMAD.WIDE.U32 R6, R113, R96, R4 ;  /* 0x0000006071067225 */ /* 0x000fe200078e0004 */
[----:B------:R-:W-:Y:S02]  /*4800*/  BSSY B1, `(.L_x_39) ;  /* 0x0000013000017945 */ /* 0x000fe40003800000 */
[----:B------:R-:W-:Y:S01]  /*4810*/  P2R R107, PR, RZ, 0x10 ;  /* 0x00000010ff6b7803 */ /* 0x000fe20000000000 */
[----:B------:R-:W-:Y:S02]  /*4820*/  IMAD.IADD R7, R109, 0x1, R7 ;  /* 0x000000016d077824 */ /* 0x000fe400078e0207 */
[----:B------:R-:W-:-:S04]  /*4830*/  IMAD.WIDE.U32 R100, R23, R12, R6 ;  /* 0x0000000c17647225 */ /* 0x000fc800078e0006 */
[----:B------:R-:W-:Y:S01]  /*4840*/  IMAD.IADD R7, R103, 0x1, R101 ;  /* 0x0000000167077824 */ /* 0x000fe200078e0265 */
[----:B------:R-:W-:Y:S02]  /*4850*/  LEA R6, P2, R100, R8, 0x1 ;  /* 0x0000000864067211 */ /* 0x000fe400078408ff */
[----:B------:R-:W-:Y:S02]  /*4860*/  SHF.L.U64.HI R101, R96, 0x3, R97 ;  /* 0x0000000360657819 */ /* 0x000fe40000010261 */
[----:B------:R-:W-:Y:S01]  /*4870*/  LEA.HI.X R7, R100, R9, R7, 0x1, P2 ;  /* 0x0000000964077211 */ /* 0x000fe200010f0c07 */
[----:B------:R-:W-:Y:S02]  /*4880*/  IMAD.SHL.U32 R100, R96, 0x8, RZ ;  /* 0x0000000860647824 */ /* 0x000fe400078e00ff */
[----:B--2---:R-:W-:-:S04]  /*4890*/  IMAD.U32 R92, R13, 0x10000, RZ ;  /* 0x000100000d5c7824 */ /* 0x004fc800078e00ff */
[----:B------:R-:W-:Y:S01]  /*48a0*/  FMUL R89, R92, R91 ;  /* 0x0000005b5c597220 */ /* 0x000fe20000400000 */
[----:B------:R-:W-:-:S03]  /*48b0*/  LEA R92, P1, R102, UR4, 0x1 ;  /* 0x00000004665c7c11 */ /* 0x000fc6000f8208ff */
[----:B------:R-:W-:Y:S01]  /*48c0*/  FFMA R89, R56, R90, R89 ;  /* 0x0000005a38597223 */ /* 0x000fe20000000059 */
[----:B------:R-:W-:Y:S02]  /*48d0*/  LEA.HI.X R93, R102, UR5, R93, 0x1, P1 ;  /* 0x00000005665d7c11 */ /* 0x000fe400088f0c5d */
[----:B------:R-:W-:Y:S02]  /*48e0*/  ISETP.GT.AND P1, PT, R0, RZ, P4 ;  /* 0x000000ff0000720c */ /* 0x000fe40002724270 */
[----:B------:R-:W-:-:S05]  /*48f0*/  F2FP.BF16.F32.PACK_AB R89, RZ, R89 ;  /* 0x00000059ff59723e */ /* 0x000fca00000010ff */
[----:B------:R0:W-:Y:S06]  /*4900*/  @P0 STG.E.U16 desc[UR36][R92.64], R89 ;  /* 0x000000595c000986 */ /* 0x0001ec000c101524 */
[----:B------:R-:W-:Y:S05]  /*4910*/  @!P1 BRA `(.L_x_40) ;  /* 0x0000000000049947 */ /* 0x000fea0003800000 */
[----:B------:R1:W5:Y:S02]  /*4920*/  LDG.E.LTC128B.U16 R13, desc[UR36][R6.64+0x2] ;  /* 0x00000224060d7981 */ /* 0x000364000c1e1520 */
.L_x_40:
[----:B------:R-:W-:Y:S05]  /*4930*/  BSYNC B1 ;  /* 0x0000000000017941 */ /* 0x000fea0003800000 */
.L_x_39:
[----:B------:R-:W-:Y:S01]  /*4940*/  IMAD.WIDE.U32 R104, R113, R96, R100 ;  /* 0x0000006071687225 */ /* 0x000fe200078e0064 */
[----:B------:R-:W-:-:S03]  /*4950*/  ISETP.GT.AND P0, PT, R0, 0x8, P6 ;  /* 0x000000080000780c */ /* 0x000fc60003704270 */
[----:B-----5:R-:W-:Y:S01]  /*4960*/  IMAD.U32 R56, R13, 0x10000, RZ ;  /* 0x000100000d387824 */ /* 0x020fe200078e00ff */
[----:B0-----:R-:W-:Y:S01]  /*4970*/  IADD3 R89, P2, R14, R104, RZ ;  /* 0x000000680e597210 */ /* 0x001fe20007f5e0ff */
[----:B------:R-:W-:Y:S02]  /*4980*/  IMAD.IADD R109, R109, 0x1, R105 ;  /* 0x000000016d6d7824 */ /* 0x000fe400078e0269 */
[----:B------:R-:W-:Y:S02]  /*4990*/  FMUL R56, R56, R91 ;  /* 0x0000005b38387220 */ /* 0x000fe40000400000 */
[----:B------:R-:W-:Y:S02]  /*49a0*/  IMAD.X R98, R109, 0x1, R21, P2 ;  /* 0x000000016d627824 */ /* 0x000fe400010e0615 */
[----:B------:R-:W-:Y:S01]  /*49b0*/  FFMA R57, R57, R90, R56 ;  /* 0x0000005a39397223 */ /* 0x000fe20000000038 */
[----:B------:R-:W-:-:S04]  /*49c0*/  LEA R56, P2, R89, R8, 0x1 ;  /* 0x0000000859387211 */ /* 0x000fc800078408ff */
[----:B------:R-:W-:Y:S02]  /*49d0*/  F2FP.BF16.F32.PACK_AB R99, RZ, R57 ;  /* 0x00000039ff63723e */ /* 0x000fe400000010ff */
[----:B------:R-:W-:Y:S02]  /*49e0*/  LEA.HI.X R57, R89, R9, R98, 0x1, P2 ;  /* 0x0000000959397211 */ /* 0x000fe400010f0c62 */
[----:B------:R-:W-:Y:S01]  /*49f0*/  PRMT R89, R13, 0x7610, R89 ;  /* 0x000076100d597816 */ /* 0x000fe20000000059 */
[----:B------:R0:W-:Y:S05]  /*4a00*/  @P1 STG.E.U16 desc[UR36][R92.64+0x2], R99 ;  /* 0x000002635c001986 */ /* 0x0001ea000c101524 */
[----:B------:R2:W3:Y:S01]  /*4a10*/  @P0 LDG.E.LTC128B.U16 R89, desc[UR36][R56.64] ;  /* 0x0000002438590981 */ /* 0x0004e2000c1e1520 */
[----:B------:R-:W-:Y:S01]  /*4a20*/  IADD3 R104, P1, R4, R104, RZ ;  /* 0x0000006804687210 */ /* 0x000fe20007f3e0ff */
[----:B------:R-:W-:Y:S01]  /*4a30*/  BSSY B1, `(.L_x_41) ;  /* 0x0000012000017945 */ /* 0x000fe20003800000 */
[----:B------:R-:W-:-:S03]  /*4a40*/  SHF.L.U64.HI R111, R10, 0x4, R11 ;  /* 0x000000040a6f7819 */ /* 0x000fc6000001020b */
[----:B------:R-:W-:Y:S01]  /*4a50*/  IMAD.X R105, R5, 0x1, R109, P1 ;  /* 0x0000000105697824 */ /* 0x000fe200008e066d */
[----:B------:R-:W-:Y:S01]  /*4a60*/  ISETP.GT.AND P1, PT, R0, 0x8, P4 ;  /* 0x000000080000780c */ /* 0x000fe20002724270 */
[----:B------:R-:W-:Y:S02]  /*4a70*/  IMAD.SHL.U32 R109, R10, 0x10, RZ ;  /* 0x000000100a6d7824 */ /* 0x000fe400078e00ff */
[----:B------:R-:W-:-:S03]  /*4a80*/  IMAD.WIDE.U32 R104, R23, R12, R104 ;  /* 0x0000000c17687225 */ /* 0x000fc600078e0068 */
[----:B--2---:R-:W-:Y:S01]  /*4a90*/  LEA R56, P3, R104, R8, 0x1 ;  /* 0x0000000868387211 */ /* 0x004fe200078608ff */
[----:B---3--:R-:W-:-:S04]  /*4aa0*/  IMAD.U32 R98, R89, 0x10000, RZ ;  /* 0x0001000059627824 */ /* 0x008fc800078e00ff */
[----:B------:R-:W-:Y:S01]  /*4ab0*/  FMUL R13, R98, R91 ;  /* 0x0000005b620d7220 */ /* 0x000fe20000400000 */
[----:B------:R-:W-:-:S03]  /*4ac0*/  IADD3 R98, P2, R109, R92, RZ ;  /* 0x0000005c6d627210 */ /* 0x000fc60007f5e0ff */
[----:B------:R-:W-:Y:S01]  /*4ad0*/  FFMA R13, R58, R90, R13 ;  /* 0x0000005a3a0d7223 */ /* 0x000fe2000000000d */
[----:B------:R-:W-:Y:S02]  /*4ae0*/  IMAD.IADD R58, R103, 0x1, R105 ;  /* 0x00000001673a7824 */ /* 0x000fe400078e0269 */
[----:B0-----:R-:W-:Y:S02]  /*4af0*/  IMAD.X R99, R111, 0x1, R93, P2 ;  /* 0x000000016f637824 */ /* 0x001fe400010e065d */
[----:B------:R-:W-:Y:S02]  /*4b00*/  F2FP.BF16.F32.PACK_AB R13, RZ, R13 ;  /* 0x0000000dff0d723e */ /* 0x000fe400000010ff */
[----:B------:R-:W-:-:S03]  /*4b10*/  LEA.HI.X R57, R104, R9, R58, 0x1, P3 ;  /* 0x0000000968397211 */ /* 0x000fc600018f0c3a */
[----:B------:R0:W-:Y:S01]  /*4b20*/  @P0 STG.E.U16 desc[UR36][R98.64], R13 ;  /* 0x0000000d62000986 */ /* 0x0001e2000c101524 */
[----:B------:R-:W-:Y:S05]  /*4b30*/  @!P1 BRA `(.L_x_42) ;  /* 0x0000000000049947 */ /* 0x000fea0003800000 */
[----:B------:R2:W5:Y:S02]  /*4b40*/  LDG.E.LTC128B.U16 R89, desc[UR36][R56.64+0x2] ;  /* 0x0000022438597981 */ /* 0x000564000c1e1520 */
.L_x_42:
[----:B------:R-:W-:Y:S05]  /*4b50*/  BSYNC B1 ;  /* 0x0000000000017941 */ /* 0x000fea0003800000 */
.L_x_41:
[----:B-----5:R-:W-:Y:S01]  /*4b60*/  IMAD.U32 R58, R89, 0x10000, RZ ;  /* 0x00010000593a7824 */ /* 0x020fe200078e00ff */
[----:B------:R-:W-:Y:S01]  /*4b70*/  ISETP.GT.AND P4, PT, R3, 0x8, PT ;  /* 0x000000080300780c */ /* 0x000fe20003f84270 */
[----:B------:R-:W-:Y:S01]  /*4b80*/  BSSY B1, `(.L_x_43) ;  /* 0x000000d000017945 */ /* 0x000fe20003800000 */
[----:B------:R-:W-:Y:S01]  /*4b90*/  PRMT R102, R89, 0x7610, R102 ;  /* 0x0000761059667816 */ /* 0x000fe20000000066 */
[----:B------:R-:W-:Y:S01]  /*4ba0*/  FMUL R58, R58, R91 ;  /* 0x0000005b3a3a7220 */ /* 0x000fe20000400000 */
[----:B------:R-:W-:Y:S02]  /*4bb0*/  ISETP.GT.AND P0, PT, R0, RZ, P4 ;  /* 0x000000ff0000720c */ /* 0x000fe40002704270 */
[----:B------:R-:W-:Y:S01]  /*4bc0*/  P2R R108, PR, RZ, 0x10 ;  /* 0x00000010ff6c7803 */ /* 0x000fe20000000000 */
[----:B------:R-:W-:Y:S01]  /*4bd0*/  FFMA R58, R59, R90, R58 ;  /* 0x0000005a3b3a7223 */ /* 0x000fe2000000003a */
[----:B------:R-:W-:-:S04]  /*4be0*/  IMAD.MOV.U32 R59, RZ, RZ, R99 ;  /* 0x000000ffff3b7224 */ /* 0x000fc800078e0063 */
[----:B------:R-:W-:-:S04]  /*4bf0*/  F2FP.BF16.F32.PACK_AB R58, RZ, R58 ;  /* 0x0000003aff3a723e */ /* 0x000fc800000010ff */
[----:B0-----:R-:W-:Y:S01]  /*4c00*/  PRMT R13, R58, 0x7610, R13 ;  /* 0x000076103a0d7816 */ /* 0x001fe2000000000d */
[----:B------:R-:W-:-:S05]  /*4c10*/  IMAD.MOV.U32 R58, RZ, RZ, R98 ;  /* 0x000000ffff3a7224 */ /* 0x000fca00078e0062 */
[----:B------:R0:W-:Y:S01]  /*4c20*/  @P1 STG.E.U16 desc[UR36][R58.64+0x2], R13 ;  /* 0x0000020d3a001986 */ /* 0x0001e2000c101524 */
[----:B------:R-:W-:Y:S05]  /*4c30*/  @!P0 BRA `(.L_x_44) ;  /* 0x0000000000048947 */ /* 0x000fea0003800000 */
[----:B------:R3:W5:Y:S02]  /*4c40*/  LDG.E.LTC128B.U16 R102, desc[UR36][R6.64+0x10] ;  /* 0x0000102406667981 */ /* 0x000764000c1e1520 */
.L_x_44:
[----:B------:R-:W-:Y:S05]  /*4c50*/  BSYNC B1 ;  /* 0x0000000000017941 */ /* 0x000fea0003800000 */
.L_x_43:
[----:B-----5:R-:W-:Y:S01]  /*4c60*/  IMAD.U32 R104, R102, 0x10000, RZ ;  /* 0x0001000066687824 */ /* 0x020fe200078e00ff */
[C---:B------:R-:W-:Y:S01]  /*4c70*/  SHF.L.U64.HI R89, R10.reuse, 0x8, R11 ;  /* 0x000000080a597819 */ /* 0x040fe2000001020b */
[----:B0-----:R-:W-:Y:S01]  /*4c80*/  IMAD.SHL.U32 R13, R10, 0x100, RZ ;  /* 0x000001000a0d7824 */ /* 0x001fe200078e00ff */
[----:B------:R-:W-:Y:S01]  /*4c90*/  ISETP.GT.AND P3, PT, R3, 0x9, PT ;  /* 0x000000090300780c */ /* 0x000fe20003f64270 */
[----:B------:R-:W-:Y:S01]  /*4ca0*/  FMUL R105, R104, R91 ;  /* 0x0000005b68697220 */ /* 0x000fe20000400000 */
[----:B------:R-:W-:Y:S02]  /*4cb0*/  BSSY B1, `(.L_x_45) ;  /* 0x000000a000017945 */ /* 0x000fe40003800000 */
[----:B------:R-:W-:Y:S01]  /*4cc0*/  IADD3 R10, P1, P2, R13, R92, R109 ;  /* 0x0000005c0d0a7210 */ /* 0x000fe20007a3e06d */
[----:B------:R-:W-:Y:S01]  /*4cd0*/  FFMA R105, R60, R90, R105 ;  /* 0x0000005a3c697223 */ /* 0x000fe20000000069 */
[----:B------:R-:W-:Y:S02]  /*4ce0*/  P2R R104, PR, RZ, 0x8 ;  /* 0x00000008ff687803 */ /* 0x000fe40000000000 */
[----:B------:R-:W-:-:S02]  /*4cf0*/  IADD3.X R11, R89, R93, R111, P1, P2 ;  /* 0x0000005d590b7210 */ /* 0x000fc40000fe446f */
[----:B------:R-:W-:Y:S02]  /*4d00*/  F2FP.BF16.F32.PACK_AB R105, RZ, R105 ;  /* 0x00000069ff69723e */ /* 0x000fe400000010ff */
[----:B------:R-:W-:-:S03]  /*4d10*/  ISETP.GT.AND P1, PT, R0, RZ, P3 ;  /* 0x000000ff0000720c */ /* 0x000fc60001f24270 */
[----:B------:R0:W-:Y:S10]  /*4d20*/  @P0 STG.E.U16 desc[UR36][R92.64+0x10], R105 ;  /* 0x000010695c000986 */ /* 0x0001f4000c101524 */
[----:B------:R-:W-:Y:S05]  /*4d30*/  @!P1 BRA `(.L_x_46) ;  /* 0x0000000000049947 */ /* 0x000fea0003800000 */
[----:B------:R4:W5:Y:S02]  /*4d40*/  LDG.E.LTC128B.U16 R102, desc[UR36][R6.64+0x12] ;  /* 0x0000122406667981 */ /* 0x000964000c1e1520 */
.L_x_46:
[----:B------:R-:W-:Y:S05]  /*4d50*/  BSYNC B1 ;  /* 0x0000000000017941 */ /* 0x000fea0003800000 */
.L_x_45:
[----:B-----5:R-:W-:Y:S01]  /*4d60*/  IMAD.U32 R60, R102, 0x10000, RZ ;  /* 0x00010000663c7824 */ /* 0x020fe200078e00ff */
[----:B------:R-:W-:Y:S01]  /*4d70*/  ISETP.GT.AND P0, PT, R0, 0x8, P4 ;  /* 0x000000080000780c */ /* 0x000fe20002704270 */
[----:B------:R-:W-:Y:S02]  /*4d80*/  BSSY B1, `(.L_x_47) ;  /* 0x000000a000017945 */ /* 0x000fe40003800000 */
[----:B------:R-:W-:-:S04]  /*4d90*/  FMUL R60, R60, R91 ;  /* 0x0000005b3c3c7220 */ /* 0x000fc80000400000 */
[----:B------:R-:W-:Y:S01]  /*4da0*/  FFMA R60, R61, R90, R60 ;  /* 0x0000005a3d3c7223 */ /* 0x000fe2000000003c */
[----:B------:R-:W-:-:S04]  /*4db0*/  @P1 IMAD.MOV.U32 R61, RZ, RZ, R93 ;  /* 0x000000ffff3d1224 */ /* 0x000fc800078e005d */
[----:B------:R-:W-:-:S04]  /*4dc0*/  F2FP.BF16.F32.PACK_AB R60, RZ, R60 ;  /* 0x0000003cff3c723e */ /* 0x000fc800000010ff */
[----:B0-----:R-:W-:Y:S01]  /*4dd0*/  PRMT R105, R60, 0x7610, R105 ;  /* 0x000076103c697816 */ /* 0x001fe20000000069 */
[----:B------:R-:W-:-:S05]  /*4de0*/  @P1 IMAD.MOV.U32 R60, RZ, RZ, R92 ;  /* 0x000000ffff3c1224 */ /* 0x000fca00078e005c */
[----:B------:R0:W-:Y:S01]  /*4df0*/  @P1 STG.E.U16 desc[UR36][R60.64+0x12], R105 ;  /* 0x000012693c001986 */ /* 0x0001e2000c101524 */
[----:B------:R-:W-:Y:S05]  /*4e00*/  @!P0 BRA `(.L_x_48) ;  /* 0x0000000000048947 */ /* 0x000fea0003800000 */
[----:B------:R0:W5:Y:S02]  /*4e10*/  LDG.E.LTC128B.U16 R102, desc[UR36][R56.64+0x10] ;  /* 0x0000102438667981 */ /* 0x000164000c1e1520 */
.L_x_48:
[----:B------:R-:W-:Y:S05]  /*4e20*/  BSYNC B1 ;  /* 0x0000000000017941 */ /* 0x000fea0003800000 */
.L_x_47:
[----:B0----5:R-:W-:Y:S01]  /*4e30*/  IMAD.U32 R60, R102, 0x10000, RZ ;  /* 0x00010000663c7824 */ /* 0x021fe200078e00ff */
[----:B------:R-:W-:Y:S01]  /*4e40*/  ISETP.GT.AND P1, PT, R0, 0x8, P3 ;  /* 0x000000080000780c */ /* 0x000fe20001f24270 */
[----:B------:R-:W-:Y:S02]  /*4e50*/  BSSY B1, `(.L_x_49) ;  /* 0x0000007000017945 */ /* 0x000fe40003800000 */
[----:B------:R-:W-:-:S04]  /*4e60*/  FMUL R61, R60, R91 ;  /* 0x0000005b3c3d7220 */ /* 0x000fc80000400000 */
[----:B------:R-:W-:-:S05]  /*4e70*/  FFMA R61, R62, R90, R61 ;  /* 0x0000005a3e3d7223 */ /* 0x000fca000000003d */
[----:B------:R-:W-:-:S05]  /*4e80*/  F2FP.BF16.F32.PACK_AB R61, RZ, R61 ;  /* 0x0000003dff3d723e */ /* 0x000fca00000010ff */
[----:B------:R0:W-:Y:S01]  /*4e90*/  @P0 STG.E.U16 desc[UR36][R58.64+0x10], R61 ;  /* 0x0000103d3a000986 */ /* 0x0001e2000c101524 */
[----:B------:R-:W-:Y:S05]  /*4ea0*/  @!P1 BRA `(.L_x_50) ;  /* 0x0000000000049947 */ /* 0x000fea0003800000 */
[----:B------:R0:W5:Y:S02]  /*4eb0*/  LDG.E.LTC128B.U16 R102, desc[UR36][R56.64+0x12] ;  /* 0x0000122438667981 */ /* 0x000164000c1e1520 */
.L_x_50:
[----:B------:R-:W-:Y:S05]  /*4ec0*/  BSYNC B1 ;  /* 0x0000000000017941 */ /* 0x000fea0003800000 */
.L_x_49:
[----:B-----5:R-:W-:Y:S01]  /*4ed0*/  IMAD.U32 R60, R102, 0x10000, RZ ;  /* 0x00010000663c7824 */ /* 0x020fe200078e00ff */
[----:B------:R-:W-:Y:S01]  /*4ee0*/  IADD3 R113, P0, R113, 0x80, RZ ;  /* 0x0000008071717810 */ /* 0x000fe20007f1e0ff */
[----:B------:R-:W-:Y:S01]  /*4ef0*/  BSSY B1, `(.L_x_51) ;  /* 0x000000b000017945 */ /* 0x000fe20003800000 */
[----:B------:R-:W-:Y:S01]  /*4f00*/  ISETP.GT.AND P2, PT, R3, 0x10, PT ;  /* 0x000000100300780c */ /* 0x000fe20003f44270 */
[----:B------:R-:W-:Y:S02]  /*4f10*/  FMUL R60, R60, R91 ;  /* 0x0000005b3c3c7220 */ /* 0x000fe40000400000 */
[----:B------:R-:W-:Y:S01]  /*4f20*/  IMAD.X R95, RZ, RZ, R95, P0 ;  /* 0x000000ffff5f7224 */ /* 0x000fe200000e065f */
[----:B------:R-:W-:Y:S01]  /*4f30*/  ISETP.GT.AND P0, PT, R0, RZ, P2 ;  /* 0x000000ff0000720c */ /* 0x000fe20001704270 */
[----:B------:R-:W-:Y:S01]  /*4f40*/  FFMA R60, R63, R90, R60 ;  /* 0x0000005a3f3c7223 */ /* 0x000fe2000000003c */
[----:B------:R-:W-:-:S04]  /*4f50*/  P2R R105, PR, RZ, 0x4 ;  /* 0x00000004ff697803 */ /* 0x000fc80000000000 */
[----:B------:R-:W-:-:S05]  /*4f60*/  F2FP.BF16.F32.PACK_AB R60, RZ, R60 ;  /* 0x0000003cff3c723e */ /* 0x000fca00000010ff */
[----:B------:R0:W-:Y:S02]  /*4f70*/  @P1 STG.E.U16 desc[UR36][R58.64+0x12], R60 ;  /* 0x0000123c3a001986 */ /* 0x0001e4000c101524 */
[----:B------:R-:W-:Y:S05]  /*4f80*/  @!P0 BRA `(.L_x_52) ;  /* 0x0000000000048947 */ /* 0x000fea0003800000 */
[----:B------:R0:W5:Y:S02]  /*4f90*/  LDG.E.LTC128B.U16 R102, desc[UR36][R6.64+0x20] ;  /* 0x0000202406667981 */ /* 0x000164000c1e1520 */
.L_x_52:
[----:B------:R-:W-:Y:S05]  /*4fa0*/  BSYNC B1 ;  /* 0x0000000000017941 */ /* 0x000fea0003800000 */
.L_x_51:
[----:B0----5:R-:W-:Y:S01]  /*4fb0*/  IMAD.U32 R60, R102, 0x10000, RZ ;  /* 0x00010000663c7824 */ /* 0x021fe200078e00ff */
[----:B------:R-:W-:Y:S01]  /*4fc0*/  ISETP.GT.AND P1, PT, R3, 0x11, PT ;  /* 0x000000110300780c */ /* 0x000fe20003f24270 */
[-C--:B------:R-:W-:Y:S01]  /*4fd0*/  IMAD.WIDE.U32 R62, R113, R96.reuse, R4 ;  /* 0x00000060713e7225 */ /* 0x080fe200078e0004 */
[----:B------:R-:W-:Y:S03]  /*4fe0*/  BSSY B1, `(.L_x_53) ;  /* 0x0000021000017945 */ /* 0x000fe60003800000 */
[----:B------:R-:W-:Y:S01]  /*4ff0*/  FMUL R15, R60, R91 ;  /* 0x0000005b3c0f7220 */ /* 0x000fe20000400000 */
[----:B------:R-:W-:-:S03]  /*5000*/  IMAD R60, R95, R96, RZ ;  /* 0x000000605f3c7224 */ /* 0x000fc600078e02ff */
[----:B------:R-:W-:Y:S01]  /*5010*/  FFMA R15, R64, R90, R15 ;  /* 0x0000005a400f7223 */ /* 0x000fe2000000000f */
[C---:B------:R-:W-:Y:S02]  /*5020*/  IMAD R109, R113.reuse, R97, R60 ;  /* 0x00000061716d7224 */ /* 0x040fe400078e023c */
[----:B------:R-:W-:Y:S02]  /*5030*/  IMAD.WIDE.U32 R60, R113, R96, R20 ;  /* 0x00000060713c7225 */ /* 0x000fe400078e0014 */
[----:B------:R-:W-:Y:S02]  /*5040*/  F2FP.BF16.F32.PACK_AB R15, RZ, R15 ;  /* 0x0000000fff0f723e */ /* 0x000fe400000010ff */
[----:B------:R-:W-:Y:S02]  /*5050*/  IMAD.IADD R63, R109, 0x1, R63 ;  /* 0x000000016d3f7824 */ /* 0x000fe400078e023f */
[----:B------:R-:W-:Y:S01]  /*5060*/  PRMT R64, R15, 0x7610, R64 ;  /* 0x000076100f407816 */ /* 0x000fe20000000040 */
[----:B------:R-:W-:-:S02]  /*5070*/  IMAD.IADD R15, R61, 0x1, R109 ;  /* 0x000000013d0f7824 */ /* 0x000fc400078e026d */
[----:B------:R-:W-:Y:S02]  /*5080*/  IMAD.WIDE.U32 R94, R23, R12, R62 ;  /* 0x0000000c175e7225 */ /* 0x000fe400078e003e */
[----:B------:R0:W-:Y:S01]  /*5090*/  @P0 STG.E.U16 desc[UR36][R92.64+0x20], R64 ;  /* 0x000020405c000986 */ /* 0x0001e2000c101524 */
[----:B------:R-:W-:Y:S01]  /*50a0*/  LEA R62, P0, R60, R8, 0x1 ;  /* 0x000000083c3e7211 */ /* 0x000fe200078008ff */
[----:B------:R-:W-:-:S03]  /*50b0*/  IMAD.WIDE.U32 R96, R113, R96, R100 ;  /* 0x0000006071607225 */ /* 0x000fc600078e0064 */
[----:B------:R-:W-:Y:S01]  /*50c0*/  LEA.HI.X R63, R60, R9, R15, 0x1, P0 ;  /* 0x000000093c3f7211 */ /* 0x000fe200000f0c0f */
[----:B------:R-:W-:Y:S01]  /*50d0*/  IMAD.IADD R15, R103, 0x1, R95 ;  /* 0x00000001670f7824 */ /* 0x000fe200078e025f */
[----:B------:R-:W-:Y:S01]  /*50e0*/  LEA R60, P0, R94, R8, 0x1 ;  /* 0x000000085e3c7211 */ /* 0x000fe200078008ff */
[----:B------:R-:W-:-:S03]  /*50f0*/  IMAD.IADD R109, R109, 0x1, R97 ;  /* 0x000000016d6d7824 */ /* 0x000fc600078e0261 */
[----:B------:R-:W-:Y:S02]  /*5100*/  LEA.HI.X R61, R94, R9, R15, 0x1, P0 ;  /* 0x000000095e3d7211 */ /* 0x000fe400000f0c0f */
[----:B------:R-:W-:-:S05]  /*5110*/  IADD3 R20, P0, R14, R96, RZ ;  /* 0x000000600e147210 */ /* 0x000fca0007f1e0ff */
[----:B------:R-:W-:Y:S01]  /*5120*/  IMAD.X R21, R109, 0x1, R21, P0 ;  /* 0x000000016d157824 */ /* 0x000fe200000e0615 */
[----:B------:R-:W-:-:S05]  /*5130*/  IADD3 R14, P0, R4, R96, RZ ;  /* 0x00000060040e7210 */ /* 0x000fca0007f1e0ff */
[----:B------:R-:W-:Y:S01]  /*5140*/  IMAD.X R15, R5, 0x1, R109, P0 ;  /* 0x00000001050f7824 */ /* 0x000fe200000e066d */
[----:B------:R-:W-:Y:S01]  /*5150*/  LEA R4, P0, R20, R8, 0x1 ;  /* 0x0000000814047211 */ /* 0x000fe200078008ff */
[----:B------:R-:W-:-:S03]  /*5160*/  IMAD.WIDE.U32 R14, R23, R12, R14 ;  /* 0x0000000c170e7225 */ /* 0x000fc600078e000e */
[----:B------:R-:W-:Y:S02]  /*5170*/  LEA.HI.X R5, R20, R9, R21, 0x1, P0 ;  /* 0x0000000914057211 */ /* 0x000fe400000f0c15 */
[----:B------:R-:W-:Y:S01]  /*5180*/  P2R R23, PR, RZ, 0x2 ;  /* 0x00000002ff177803 */ /* 0x000fe20000000000 */
[----:B------:R-:W-:Y:S01]  /*5190*/  IMAD.IADD R103, R103, 0x1, R15 ;  /* 0x0000000167677824 */ /* 0x000fe200078e020f */
[----:B------:R-:W-:-:S04]  /*51a0*/  LEA R8, P0, R14, R8, 0x1 ;  /* 0x000000080e087211 */ /* 0x000fc800078008ff */
[----:B------:R-:W-:Y:S02]  /*51b0*/  LEA.HI.X R9, R14, R9, R103, 0x1, P0 ;  /* 0x000000090e097211 */ /* 0x000fe400000f0c67 */
[----:B------:R-:W-:-:S13]  /*51c0*/  ISETP.GT.AND P0, PT, R0, RZ, P1 ;  /* 0x000000ff0000720c */ /* 0x000fda0000f04270 */
[----:B0-----:R-:W-:Y:S05]  /*51d0*/  @!P0 BRA `(.L_x_54) ;  /* 0x0000000000048947 */ /* 0x001fea0003800000 */
[----:B------:R0:W5:Y:S02]  /*51e0*/  LDG.E.LTC128B.U16 R102, desc[UR36][R6.64+0x22] ;  /* 0x0000222406667981 */ /* 0x000164000c1e1520 */
.L_x_54:
[----:B------:R-:W-:Y:S05]  /*51f0*/  BSYNC B1 ;  /* 0x0000000000017941 */ /* 0x000fea0003800000 */
.L_x_53:
[----:B-----5:R-:W-:Y:S01]  /*5200*/  IMAD.U32 R12, R102, 0x10000, RZ ;  /* 0x00010000660c7824 */ /* 0x020fe200078e00ff */
[----:B------:R-:W-:Y:S01]  /*5210*/  BSSY B1, `(.L_x_55) ;  /* 0x000000a000017945 */ /* 0x000fe20003800000 */
[----:B------:R-:W-:Y:S02]  /*5220*/  @P0 IMAD.MOV.U32 R14, RZ, RZ, R92 ;  /* 0x000000ffff0e0224 */ /* 0x000fe400078e005c */
[----:B------:R-:W-:Y:S01]  /*5230*/  FMUL R12, R12, R91 ;  /* 0x0000005b0c0c7220 */ /* 0x000fe20000400000 */
[----:B------:R-:W-:-:S03]  /*5240*/  @P0 IMAD.MOV.U32 R15, RZ, RZ, R93 ;  /* 0x000000ffff0f0224 */ /* 0x000fc600078e005d */
[----:B------:R-:W-:-:S05]  /*5250*/  FFMA R12, R65, R90, R12 ;  /* 0x0000005a410c7223 */ /* 0x000fca000000000c */
[----:B------:R-:W-:-:S05]  /*5260*/  F2FP.BF16.F32.PACK_AB R12, RZ, R12 ;  /* 0x0000000cff0c723e */ /* 0x000fca00000010ff */
[----:B------:R0:W-:Y:S01]  /*5270*/  @P0 STG.E.U16 desc[UR36][R14.64+0x22], R12 ;  /* 0x0000220c0e000986 */ /* 0x0001e2000c101524 */
[----:B------:R-:W-:-:S13]  /*5280*/  ISETP.GT.AND P0, PT, R0, 0x8, P2 ;  /* 0x000000080000780c */ /* 0x000fda0001704270 */
[----:B0-----:R-:W-:Y:S05]  /*5290*/  @!P0 BRA `(.L_x_56) ;  /* 0x0000000000048947 */ /* 0x001fea0003800000 */
[----:B------:R0:W5:Y:S02]  /*52a0*/  LDG.E.LTC128B.U16 R102, desc[UR36][R56.64+0x20] ;  /* 0x0000202438667981 */ /* 0x000164000c1e1520 */
.L_x_56:
[----:B------:R-:W-:Y:S05]  /*52b0*/  BSYNC B1 ;  /* 0x0000000000017941 */ /* 0x000fea0003800000 */
.L_x_55:
[----:B-----5:R-:W-:Y:S01]  /*52c0*/  IMAD.U32 R12, R102, 0x10000, RZ ;  /* 0x00010000660c7824 */ /* 0x020fe200078e00ff */
[----:B------:R-:W-:Y:S03]  /*52d0*/  BSSY B1, `(.L_x_57) ;  /* 0x0000008000017945 */ /* 0x000fe60003800000 */
[----:B------:R-:W-:-:S04]  /*52e0*/  FMUL R15, R12, R91 ;  /* 0x0000005b0c0f7220 */ /* 0x000fc80000400000 */
[----:B------:R-:W-:-:S05]  /*52f0*/  FFMA R15, R66, R90, R15 ;  /* 0x0000005a420f7223 */ /* 0x000fca000000000f */
[----:B------:R-:W-:-:S05]  /*5300*/  F2FP.BF16.F32.PACK_AB R15, RZ, R15 ;  /* 0x0000000fff0f723e */ /* 0x000fca00000010ff */
[----:B------:R0:W-:Y:S01]  /*5310*/  @P0 STG.E.U16 desc[UR36][R58.64+0x20], R15 ;  /* 0x0000200f3a000986 */ /* 0x0001e2000c101524 */
[----:B------:R-:W-:-:S13]  /*5320*/  ISETP.GT.AND P0, PT, R0, 0x8, P1 ;  /* 0x000000080000780c */ /* 0x000fda0000f04270 */
[----:B0-----:R-:W-:Y:S05]  /*5330*/  @!P0 BRA `(.L_x_58) ;  /* 0x0000000000048947 */ /* 0x001fea0003800000 */
[----:B------:R0:W5:Y:S02]  /*5340*/  LDG.E.LTC128B.U16 R102, desc[UR36][R56.64+0x22] ;  /* 0x0000222438667981 */ /* 0x000164000c1e1520 */
.L_x_58:
[----:B------:R-:W-:Y:S05]  /*5350*/  BSYNC B1 ;  /* 0x0000000000017941 */ /* 0x000fea0003800000 */
.L_x_57:
[----:B-----5:R-:W-:Y:S01]  /*5360*/  IMAD.U32 R12, R102, 0x10000, RZ ;  /* 0x00010000660c7824 */ /* 0x020fe200078e00ff */
[----:B------:R-:W-:Y:S01]  /*5370*/  ISETP.GT.AND P2, PT, R3, 0x18, PT ;  /* 0x000000180300780c */ /* 0x000fe20003f44270 */
[----:B------:R-:W-:Y:S02]  /*5380*/  BSSY B1, `(.L_x_59) ;  /* 0x0000009000017945 */ /* 0x000fe40003800000 */
[----:B------:R-:W-:Y:S01]  /*5390*/  FMUL R12, R12, R91 ;  /* 0x0000005b0c0c7220 */ /* 0x000fe20000400000 */
[----:B------:R-:W-:-:S03]  /*53a0*/  P2R R66, PR, RZ, 0x4 ;  /* 0x00000004ff427803 */ /* 0x000fc60000000000 */
[----:B------:R-:W-:-:S05]  /*53b0*/  FFMA R12, R67, R90, R12 ;  /* 0x0000005a430c7223 */ /* 0x000fca000000000c */
[----:B------:R-:W-:-:S05]  /*53c0*/  F2FP.BF16.F32.PACK_AB R12, RZ, R12 ;  /* 0x0000000cff0c723e */ /* 0x000fca00000010ff */
[----:B------:R0:W-:Y:S01]  /*53d0*/  @P0 STG.E.U16 desc[UR36][R58.64+0x22], R12 ;  /* 0x0000220c3a000986 */ /* 0x0001e2000c101524 */
[----:B------:R-:W-:-:S13]  /*53e0*/  ISETP.GT.AND P0, PT, R0, RZ, P2 ;  /* 0x000000ff0000720c */ /* 0x000fda0001704270 */
[----:B0-----:R-:W-:Y:S05]  /*53f0*/  @!P0 BRA `(.L_x_60) ;  /* 0x0000000000048947 */ /* 0x001fea0003800000 */
[----:B------:R0:W5:Y:S02]  /*5400*/  LDG.E.LTC128B.U16 R102, desc[UR36][R6.64+0x30] ;  /* 0x0000302406667981 */ /* 0x000164000c1e1520 */
.L_x_60:
[----:B------:R-:W-:Y:S05]  /*5410*/  BSYNC B1 ;  /* 0x0000000000017941 */ /* 0x000fea0003800000 */
.L_x_59:
[----:B-----5:R-:W-:Y:S01]  /*5420*/  IMAD.U32 R12, R102, 0x10000, RZ ;  /* 0x00010000660c7824 */ /* 0x020fe200078e00ff */
[----:B------:R-:W-:Y:S01]  /*5430*/  ISETP.GT.AND P1, PT, R3, 0x19, PT ;  /* 0x000000190300780c */ /* 0x000fe20003f24270 */
[----:B------:R-:W-:Y:S01]  /*5440*/  @P0 IMAD.MOV.U32 R14, RZ, RZ, R92 ;  /* 0x000000ffff0e0224 */ /* 0x000fe200078e005c */
[----:B------:R-:W-:Y:S01]  /*5450*/  BSSY B1, `(.L_x_61) ;  /* 0x000000b000017945 */ /* 0x000fe20003800000 */
[----:B------:R-:W-:Y:S01]  /*5460*/  FMUL R15, R12, R91 ;  /* 0x0000005b0c0f7220 */ /* 0x000fe20000400000 */
[----:B------:R-:W-:-:S03]  /*5470*/  P2R R67, PR, RZ, 0x2 ;  /* 0x00000002ff437803 */ /* 0x000fc60000000000 */
[----:B------:R-:W-:-:S05]  /*5480*/  FFMA R15, R68, R90, R15 ;  /* 0x0000005a440f7223 */ /* 0x000fca000000000f */
[----:B------:R-:W-:-:S04]  /*5490*/  F2FP.BF16.F32.PACK_AB R15, RZ, R15 ;  /* 0x0000000fff0f723e */ /* 0x000fc800000010ff */
[----:B------:R-:W-:Y:S01]  /*54a0*/  PRMT R12, R15, 0x7610, R12 ;  /* 0x000076100f0c7816 */ /* 0x000fe2000000000c */
[----:B------:R-:W-:-:S05]  /*54b0*/  @P0 IMAD.MOV.U32 R15, RZ, RZ, R93 ;  /* 0x000000ffff0f0224 */ /* 0x000fca00078e005d */
[----:B------:R0:W-:Y:S01]  /*54c0*/  @P0 STG.E.U16 desc[UR36][R14.64+0x30], R12 ;  /* 0x0000300c0e000986 */ /* 0x0001e2000c101524 */
[----:B------:R-:W-:-:S13]  /*54d0*/  ISETP.GT.AND P0, PT, R0, RZ, P1 ;  /* 0x000000ff0000720c */ /* 0x000fda0000f04270 */
[----:B0-----:R-:W-:Y:S05]  /*54e0*/  @!P0 BRA `(.L_x_62) ;  /* 0x0000000000048947 */ /* 0x001fea0003800000 */
[----:B------:R0:W5:Y:S02]  /*54f0*/  LDG.E.LTC128B.U16 R102, desc[UR36][R6.64+0x32] ;  /* 0x0000322406667981 */ /* 0x000164000c1e1520 */
.L_x_62:
[----:B------:R-:W-:Y:S05]  /*5500*/  BSYNC B1 ;  /* 0x0000000000017941 */ /* 0x000fea0003800000 */
.L_x_61:
        /* <DEDUP_REMOVED lines=11> */
.L_x_64:
[----:B------:R-:W-:Y:S05]  /*55c0*/  BSYNC B1 ;  /* 0x0000000000017941 */ /* 0x000fea0003800000 */
.L_x_63:
        /* <DEDUP_REMOVED lines=9> */
.L_x_66:
[----:B------:R-:W-:Y:S05]  /*5660*/  BSYNC B1 ;  /* 0x0000000000017941 */ /* 0x000fea0003800000 */
.L_x_65:
        /* <DEDUP_REMOVED lines=11> */
.L_x_68:
[----:B------:R-:W-:Y:S05]  /*5720*/  BSYNC B1 ;  /* 0x0000000000017941 */ /* 0x000fea0003800000 */
.L_x_67:
        /* <DEDUP_REMOVED lines=14> */
.L_x_70:
[----:B------:R-:W-:Y:S05]  /*5810*/  BSYNC B1 ;  /* 0x0000000000017941 */ /* 0x000fea0003800000 */
.L_x_69:
        /* <DEDUP_REMOVED lines=11> */
.L_x_72:
[----:B------:R-:W-:Y:S05]  /*58d0*/  BSYNC B1 ;  /* 0x0000000000017941 */ /* 0x000fea0003800000 */
.L_x_71:
        /* <DEDUP_REMOVED lines=9> */
.L_x_74:
[----:B------:R-:W-:Y:S05]  /*5970*/  BSYNC B1 ;  /* 0x0000000000017941 */ /* 0x000fea0003800000 */
.L_x_73:
        /* <DEDUP_REMOVED lines=11> */
.L_x_76:
[----:B------:R-:W-:Y:S05]  /*5a30*/  BSYNC B1 ;  /* 0x0000000000017941 */ /* 0x000fea0003800000 */
.L_x_75:
[----:B-----5:R-:W-:Y:S01]  /*5a40*/  IMAD.U32 R12, R102, 0x10000, RZ ;  /* 0x00010000660c7824 */ /* 0x020fe200078e00ff */
[----:B------:R-:W-:Y:S01]  /*5a50*/  ISETP.GT.AND P5, PT, R3, 0x29, PT ;  /* 0x000000290300780c */ /* 0x000fe20003fa4270 */
[----:B------:R-:W-:Y:S01]  /*5a60*/  @P0 IMAD.MOV.U32 R14, RZ, RZ, R92 ;  /* 0x000000ffff0e0224 */ /* 0x000fe200078e005c */
[----:B------:R-:W-:Y:S01]  /*5a70*/  BSSY B1, `(.L_x_77) ;  /* 0x000000b000017945 */ /* 0x000fe20003800000 */
[----:B------:R-:W-:-:S04]  /*5a80*/  FMUL R15, R12, R91 ;  /* 0x0000005b0c0f7220 */ /* 0x000fc80000400000 */
[----:B------:R-:W-:-:S05]  /*5a90*/  FFMA R15, R76, R90, R15 ;  /* 0x0000005a4c0f7223 */ /* 0x000fca000000000f */
[----:B------:R-:W-:-:S04]  /*5aa0*/  F2FP.BF16.F32.PACK_AB R15, RZ, R15 ;  /* 0x0000000fff0f723e */ /* 0x000fc800000010ff */
[----:B------:R-:W-:Y:S01]  /*5ab0*/  PRMT R12, R15, 0x7610, R12 ;  /* 0x000076100f0c7816 */ /* 0x000fe2000000000c */
[----:B------:R-:W-:-:S05]  /*5ac0*/  @P0 IMAD.MOV.U32 R15, RZ, RZ, R93 ;  /* 0x000000ffff0f0224 */ /* 0x000fca00078e005d */
[----:B------:R1:W-:Y:S01]  /*5ad0*/  @P0 STG.E.U16 desc[UR36][R14.64+0x50], R12 ;  /* 0x0000500c0e000986 */ /* 0x0003e2000c101524 */
[----:B------:R-:W-:Y:S02]  /*5ae0*/  ISETP.GT.AND P0, PT, R0, RZ, P5 ;  /* 0x000000ff0000720c */ /* 0x000fe40002f04270 */
[----:B-1----:R-:W-:-:S11]  /*5af0*/  P2R R12, PR, RZ, 0x20 ;  /* 0x00000020ff0c7803 */ /* 0x002fd60000000000 */
[----:B------:R-:W-:Y:S05]  /*5b00*/  @!P0 BRA `(.L_x_78) ;  /* 0x0000000000048947 */ /* 0x000fea0003800000 */
[----:B------:R1:W5:Y:S02]  /*5b10*/  LDG.E.LTC128B.U16 R102, desc[UR36][R6.64+0x52] ;  /* 0x0000522406667981 */ /* 0x000364000c1e1520 */
.L_x_78:
[----:B------:R-:W-:Y:S05]  /*5b20*/  BSYNC B1 ;  /* 0x0000000000017941 */ /* 0x000fea0003800000 */
.L_x_77:
        /* <DEDUP_REMOVED lines=11> */
.L_x_80:
[----:B------:R-:W-:Y:S05]  /*5be0*/  BSYNC B1 ;  /* 0x0000000000017941 */ /* 0x000fea0003800000 */
.L_x_79:
        /* <DEDUP_REMOVED lines=9> */
.L_x_82:
[----:B------:R-:W-:Y:S05]  /*5c80*/  BSYNC B1 ;  /* 0x0000000000017941 */ /* 0x000fea0003800000 */
.L_x_81:
[----:B-----5:R-:W-:Y:S01]  /*5c90*/  IMAD.U32 R12, R102, 0x10000, RZ ;  /* 0x00010000660c7824 */ /* 0x020fe200078e00ff */
[----:B------:R-:W-:Y:S01]  /*5ca0*/  ISETP.GT.AND P3, PT, R3, 0x30, PT ;  /* 0x000000300300780c */ /* 0x000fe20003f64270 */
[----:B------:R-:W-:Y:S02]  /*5cb0*/  BSSY B1, `(.L_x_83) ;  /* 0x0000008000017945 */ /* 0x000fe40003800000 */
[----:B------:R-:W-:-:S04]  /*5cc0*/  FMUL R12, R12, R91 ;  /* 0x0000005b0c0c7220 */ /* 0x000fc80000400000 */
[----:B------:R-:W-:-:S05]  /*5cd0*/  FFMA R12, R79, R90, R12 ;  /* 0x0000005a4f0c7223 */ /* 0x000fca000000000c */
[----:B------:R-:W-:-:S05]  /*5ce0*/  F2FP.BF16.F32.PACK_AB R12, RZ, R12 ;  /* 0x0000000cff0c723e */ /* 0x000fca00000010ff */
[----:B------:R0:W-:Y:S01]  /*5cf0*/  @P0 STG.E.U16 desc[UR36][R58.64+0x52], R12 ;  /* 0x0000520c3a000986 */ /* 0x0001e2000c101524 */
[----:B------:R-:W-:-:S13]  /*5d00*/  ISETP.GT.AND P0, PT, R0, RZ, P3 ;  /* 0x000000ff0000720c */ /* 0x000fda0001f04270 */
[----:B0-----:R-:W-:Y:S05]  /*5d10*/  @!P0 BRA `(.L_x_84) ;  /* 0x0000000000048947 */ /* 0x001fea0003800000 */
[----:B------:R0:W5:Y:S02]  /*5d20*/  LDG.E.LTC128B.U16 R102, desc[UR36][R6.64+0x60] ;  /* 0x0000602406667981 */ /* 0x000164000c1e1520 */
.L_x_84:
[----:B------:R-:W-:Y:S05]  /*5d30*/  BSYNC B1 ;  /* 0x0000000000017941 */ /* 0x000fea0003800000 */
.L_x_83:
        /* <DEDUP_REMOVED lines=13> */
.L_x_86:
[----:B------:R-:W-:Y:S05]  /*5e10*/  BSYNC B1 ;  /* 0x0000000000017941 */ /* 0x000fea0003800000 */
.L_x_85:
        /* <DEDUP_REMOVED lines=11> */
.L_x_88:
[----:B------:R-:W-:Y:S05]  /*5ed0*/  BSYNC B1 ;  /* 0x0000000000017941 */ /* 0x000fea0003800000 */
.L_x_87:
        /* <DEDUP_REMOVED lines=9> */
.L_x_90:
[----:B------:R-:W-:Y:S05]  /*5f70*/  BSYNC B1 ;  /* 0x0000000000017941 */ /* 0x000fea0003800000 */
.L_x_89:
        /* <DEDUP_REMOVED lines=10> */
.L_x_92:
[----:B------:R-:W-:Y:S05]  /*6020*/  BSYNC B1 ;  /* 0x0000000000017941 */ /* 0x000fea0003800000 */
.L_x_91:
        /* <DEDUP_REMOVED lines=8> */
[----:B------:R-:W-:-:S05]  /*60b0*/  IADD3 R14, P0, R13, R98, RZ ;  /* 0x000000620d0e7210 */ /* 0x000fca0007f1e0ff */
[----:B-1----:R-:W-:Y:S01]  /*60c0*/  IMAD.X R15, R89, 0x1, R99, P0 ;  /* 0x00000001590f7824 */ /* 0x002fe200000e0663 */
[----:B------:R-:W-:-:S05]  /*60d0*/  IADD3 R20, P0, R13, R98, RZ ;  /* 0x000000620d147210 */ /* 0x000fca0007f1e0ff */
[----:B------:R-:W-:Y:S01]  /*60e0*/  IMAD.X R21, R89, 0x1, R99, P0 ;  /* 0x0000000159157824 */ /* 0x000fe200000e0663 */
[----:B------:R-:W-:-:S05]  /*60f0*/  IADD3 R12, P0, R13, R92, RZ ;  /* 0x0000005c0d0c7210 */ /* 0x000fca0007f1e0ff */
[----:B------:R-:W-:Y:S01]  /*6100*/  IMAD.X R13, R89, 0x1, R93, P0 ;  /* 0x00000001590d7824 */ /* 0x000fe200000e065d */
[----:B------:R-:W-:-:S04]  /*6110*/  ISETP.GT.AND P0, PT, R3, 0x39, PT ;  /* 0x000000390300780c */ /* 0x000fc80003f04270 */
[----:B------:R-:W-:-:S13]  /*6120*/  ISETP.GT.AND P4, PT, R0, RZ, P0 ;  /* 0x000000ff0000720c */ /* 0x000fda0000784270 */
[----:B------:R-:W-:Y:S05]  /*6130*/  @!P4 BRA `(.L_x_94) ;  /* 0x000000000004c947 */ /* 0x000fea0003800000 */
[----:B------:R1:W5:Y:S02]  /*6140*/  LDG.E.LTC128B.U16 R102, desc[UR36][R6.64+0x72] ;  /* 0x0000722406667981 */ /* 0x000364000c1e1520 */
.L_x_94:
[----:B------:R-:W-:Y:S05]  /*6150*/  BSYNC B1 ;  /* 0x0000000000017941 */ /* 0x000fea0003800000 */
.L_x_93:
[----:B01-345:R-:W-:Y:S01]  /*6160*/  IMAD.U32 R6, R102, 0x10000, RZ ;  /* 0x0001000066067824 */ /* 0x03bfe200078e00ff */
        /* <DEDUP_REMOVED lines=8> */
.L_x_96:
[----:B------:R-:W-:Y:S05]  /*61f0*/  BSYNC B1 ;  /* 0x0000000000017941 */ /* 0x000fea0003800000 */
.L_x_95:
[----:B-----5:R-:W-:Y:S01]  /*6200*/  IMAD.U32 R6, R102, 0x10000, RZ ;  /* 0x0001000066067824 */ /* 0x020fe200078e00ff */
[----:B------:R-:W-:Y:S03]  /*6210*/  BSSY B1, `(.L_x_97) ;  /* 0x0000008000017945 */ /* 0x000fe60003800000 */
[----:B------:R-:W-:-:S04]  /*6220*/  FMUL R3, R6, R91 ;  /* 0x0000005b06037220 */ /* 0x000fc80000400000 */
[----:B------:R-:W-:-:S05]  /*6230*/  FFMA R3, R86, R90, R3 ;  /* 0x0000005a56037223 */ /* 0x000fca0000000003 */
[----:B------:R-:W-:-:S05]  /*6240*/  F2FP.BF16.F32.PACK_AB R3, RZ, R3 ;  /* 0x00000003ff03723e */ /* 0x000fca00000010ff */
[----:B------:R1:W-:Y:S01]  /*6250*/  @P4 STG.E.U16 desc[UR36][R58.64+0x70], R3 ;  /* 0x000070033a004986 */ /* 0x0003e2000c101524 */
[----:B------:R-:W-:-:S13]  /*6260*/  ISETP.GT.AND P4, PT, R0, 0x8, P0 ;  /* 0x000000080000780c */ /* 0x000fda0000784270 */
[----:B-1----:R-:W-:Y:S05]  /*6270*/  @!P4 BRA `(.L_x_98) ;  /* 0x000000000004c947 */ /* 0x002fea0003800000 */
[----:B------:R1:W5:Y:S02]  /*6280*/  LDG.E.LTC128B.U16 R102, desc[UR36][R56.64+0x72] ;  /* 0x0000722438667981 */ /* 0x000364000c1e1520 */
.L_x_98:
[----:B------:R-:W-:Y:S05]  /*6290*/  BSYNC B1 ;  /* 0x0000000000017941 */ /* 0x000fea0003800000 */
.L_x_97:
[----:B-----5:R-:W-:-:S04]  /*62a0*/  IMAD.U32 R6, R102, 0x10000, RZ ;  /* 0x0001000066067824 */ /* 0x020fc800078e00ff */
[----:B------:R-:W-:-:S04]  /*62b0*/  FMUL R6, R6, R91 ;  /* 0x0000005b06067220 */ /* 0x000fc80000400000 */
[----:B------:R-:W-:-:S05]  /*62c0*/  FFMA R6, R87, R90, R6 ;  /* 0x0000005a57067223 */ /* 0x000fca0000000006 */
[----:B------:R-:W-:-:S04]  /*62d0*/  F2FP.BF16.F32.PACK_AB R6, RZ, R6 ;  /* 0x00000006ff06723e */ /* 0x000fc800000010ff */
[----:B------:R-:W-:-:S05]  /*62e0*/  PRMT R7, R6, 0x7610, R7 ;  /* 0x0000761006077816 */ /* 0x000fca0000000007 */
[----:B------:R3:W-:Y:S01]  /*62f0*/  @P4 STG.E.U16 desc[UR36][R58.64+0x72], R7 ;  /* 0x000072073a004986 */ /* 0x0007e2000c101524 */
[----:B------:R-:W-:-:S13]  /*6300*/  ISETP.GT.AND P4, PT, R0, 0x80, P6 ;  /* 0x000000800000780c */ /* 0x000fda0003784270 */
[----:B------:R-:W4:Y:S01]  /*6310*/  @P4 LDG.E.LTC128B.U16 R102, desc[UR36][R62.64] ;  /* 0x000000243e664981 */ /* 0x000f22000c1e1520 */
[----:B------:R-:W-:Y:S01]  /*6320*/  BSSY B1, `(.L_x_99) ;  /* 0x000000a000017945 */ /* 0x000fe20003800000 */
[----:B----4-:R-:W-:-:S04]  /*6330*/  IMAD.U32 R6, R102, 0x10000, RZ ;  /* 0x0001000066067824 */ /* 0x010fc800078e00ff */
[----:B------:R-:W-:-:S04]  /*6340*/  FMUL R3, R6, R91 ;  /* 0x0000005b06037220 */ /* 0x000fc80000400000 */
[----:B------:R-:W-:-:S05]  /*6350*/  FFMA R3, R24, R90, R3 ;  /* 0x0000005a18037223 */ /* 0x000fca0000000003 */
[----:B------:R-:W-:-:S05]  /*6360*/  F2FP.BF16.F32.PACK_AB R3, RZ, R3 ;  /* 0x00000003ff03723e */ /* 0x000fca00000010ff */
[----:B------:R3:W-:Y:S01]  /*6370*/  @P4 STG.E.U16 desc[UR36][R12.64], R3 ;  /* 0x000000030c004986 */ /* 0x0007e2000c101524 */
[----:B------:R-:W-:-:S04]  /*6380*/  ISETP.NE.AND P4, PT, R107, RZ, PT ;  /* 0x000000ff6b00720c */ /* 0x000fc80003f85270 */
[----:B------:R-:W-:-:S13]  /*6390*/  ISETP.GT.AND P4, PT, R0, 0x80, P4 ;  /* 0x000000800000780c */ /* 0x000fda0002784270 */
[----:B---3--:R-:W-:Y:S05]  /*63a0*/  @!P4 BRA `(.L_x_100) ;  /* 0x000000000004c947 */ /* 0x008fea0003800000 */
[----:B------:R3:W5:Y:S02]  /*63b0*/  LDG.E.LTC128B.U16 R102, desc[UR36][R60.64+0x2] ;  /* 0x000002243c667981 */ /* 0x000764000c1e1520 */
.L_x_100:
[----:B------:R-:W-:Y:S05]  /*63c0*/  BSYNC B1 ;  /* 0x0000000000017941 */ /* 0x000fea0003800000 */
.L_x_99:
[----:B-----5:R-:W-:Y:S01]  /*63d0*/  IMAD.U32 R6, R102, 0x10000, RZ ;  /* 0x0001000066067824 */ /* 0x020fe200078e00ff */
[----:B------:R-:W-:Y:S01]  /*63e0*/  ISETP.GT.AND P6, PT, R0, 0x88, P6 ;  /* 0x000000880000780c */ /* 0x000fe200037c4270 */
        /* <DEDUP_REMOVED lines=8> */
[----:B------:R-:W-:Y:S05]  /*6470*/  @!P6 BRA `(.L_x_102) ;  /* 0x000000000004e947 */ /* 0x000fea0003800000 */
[----:B------:R0:W5:Y:S02]  /*6480*/  LDG.E.LTC128B.U16 R102, desc[UR36][R4.64] ;  /* 0x0000002404667981 */ /* 0x000164000c1e1520 */
.L_x_102:
[----:B------:R-:W-:Y:S05]  /*6490*/  BSYNC B1 ;  /* 0x0000000000017941 */ /* 0x000fea0003800000 */
.L_x_101:
[----:B0----5:R-:W-:Y:S01]  /*64a0*/  IMAD.U32 R4, R102, 0x10000, RZ ;  /* 0x0001000066047824 */ /* 0x021fe200078e00ff */
[----:B------:R-:W-:Y:S01]  /*64b0*/  ISETP.NE.AND P4, PT, R107, RZ, PT ;  /* 0x000000ff6b00720c */ /* 0x000fe20003f85270 */
[----:B------:R-:W-:Y:S02]  /*64c0*/  BSSY B1, `(.L_x_103) ;  /* 0x0000008000017945 */ /* 0x000fe40003800000 */
[----:B----4-:R-:W-:Y:S01]  /*64d0*/  FMUL R3, R4, R91 ;  /* 0x0000005b04037220 */ /* 0x010fe20000400000 */
[----:B------:R-:W-:-:S03]  /*64e0*/  ISETP.GT.AND P4, PT, R0, 0x88, P4 ;  /* 0x000000880000780c */ /* 0x000fc60002784270 */
[----:B------:R-:W-:-:S05]  /*64f0*/  FFMA R3, R26, R90, R3 ;  /* 0x0000005a1a037223 */ /* 0x000fca0000000003 */
[----:B------:R-:W-:-:S05]  /*6500*/  F2FP.BF16.F32.PACK_AB R3, RZ, R3 ;  /* 0x00000003ff03723e */ /* 0x000fca00000010ff */
[----:B------:R0:W-:Y:S01]  /*6510*/  @P6 STG.E.U16 desc[UR36][R14.64], R3 ;  /* 0x000000030e006986 */ /* 0x0001e2000c101524 */
[----:B------:R-:W-:Y:S05]  /*6520*/  @!P4 BRA `(.L_x_104) ;  /* 0x000000000004c947 */ /* 0x000fea0003800000 */
[----:B------:R4:W5:Y:S02]  /*6530*/  LDG.E.LTC128B.U16 R102, desc[UR36][R8.64+0x2] ;  /* 0x0000022408667981 */ /* 0x000964000c1e1520 */
.L_x_104:
[----:B------:R-:W-:Y:S05]  /*6540*/  BSYNC B1 ;  /* 0x0000000000017941 */ /* 0x000fea0003800000 */
.L_x_103:
[----:B-----5:R-:W-:Y:S01]  /*6550*/  IMAD.U32 R4, R102, 0x10000, RZ ;  /* 0x0001000066047824 */ /* 0x020fe200078e00ff */
[----:B------:R-:W-:Y:S01]  /*6560*/  ISETP.NE.AND P6, PT, R108, RZ, PT ;  /* 0x000000ff6c00720c */ /* 0x000fe20003fc5270 */
[----:B------:R-:W-:Y:S02]  /*6570*/  BSSY B1, `(.L_x_105) ;  /* 0x0000008000017945 */ /* 0x000fe40003800000 */
[----:B------:R-:W-:-:S04]  /*6580*/  FMUL R4, R4, R91 ;  /* 0x0000005b04047220 */ /* 0x000fc80000400000 */
[----:B------:R-:W-:-:S05]  /*6590*/  FFMA R4, R27, R90, R4 ;  /* 0x0000005a1b047223 */ /* 0x000fca0000000004 */
[----:B------:R-:W-:-:S05]  /*65a0*/  F2FP.BF16.F32.PACK_AB R4, RZ, R4 ;  /* 0x00000004ff04723e */ /* 0x000fca00000010ff */
[----:B------:R0:W-:Y:S01]  /*65b0*/  @P4 STG.E.U16 desc[UR36][R20.64+0x2], R4 ;  /* 0x0000020414004986 */ /* 0x0001e2000c101524 */
[----:B------:R-:W-:-:S13]  /*65c0*/  ISETP.GT.AND P4, PT, R0, 0x80, P6 ;  /* 0x000000800000780c */ /* 0x000fda0003784270 */
[----:B0-----:R-:W-:Y:S05]  /*65d0*/  @!P4 BRA `(.L_x_106) ;  /* 0x000000000004c947 */ /* 0x001fea0003800000 */
[----:B------:R0:W5:Y:S02]  /*65e0*/  LDG.E.LTC128B.U16 R102, desc[UR36][R60.64+0x10] ;  /* 0x000010243c667981 */ /* 0x000164000c1e1520 */
.L_x_106:
[----:B------:R-:W-:Y:S05]  /*65f0*/  BSYNC B1 ;  /* 0x0000000000017941 */ /* 0x000fea0003800000 */
.L_x_105:
[----:B-----5:R-:W-:Y:S01]  /*6600*/  IMAD.U32 R4, R102, 0x10000, RZ ;  /* 0x0001000066047824 */ /* 0x020fe200078e00ff */
[----:B------:R-:W-:Y:S01]  /*6610*/  ISETP.NE.AND P6, PT, R104, RZ, PT ;  /* 0x000000ff6800720c */ /* 0x000fe20003fc5270 */
[----:B------:R-:W-:Y:S01]  /*6620*/  @P4 IMAD.MOV.U32 R5, RZ, RZ, R13 ;  /* 0x000000ffff054224 */ /* 0x000fe200078e000d */
[----:B------:R-:W-:Y:S01]  /*6630*/  BSSY B1, `(.L_x_107) ;  /* 0x0000009000017945 */ /* 0x000fe20003800000 */
        /* <DEDUP_REMOVED lines=8> */
.L_x_108:
[----:B------:R-:W-:Y:S05]  /*66c0*/  BSYNC B1 ;  /* 0x0000000000017941 */ /* 0x000fea0003800000 */
.L_x_107:
[----:B-----5:R-:W-:Y:S01]  /*66d0*/  IMAD.U32 R4, R102, 0x10000, RZ ;  /* 0x0001000066047824 */ /* 0x020fe200078e00ff */
[----:B------:R-:W-:Y:S01]  /*66e0*/  BSSY B1, `(.L_x_109) ;  /* 0x000000c000017945 */ /* 0x000fe20003800000 */
[----:B------:R-:W-:Y:S02]  /*66f0*/  @P4 IMAD.MOV.U32 R5, RZ, RZ, R13 ;  /* 0x000000ffff054224 */ /* 0x000fe400078e000d */
[----:B------:R-:W-:-:S04]  /*6700*/  FMUL R4, R4, R91 ;  /* 0x0000005b04047220 */ /* 0x000fc80000400000 */
[----:B------:R-:W-:-:S05]  /*6710*/  FFMA R4, R29, R90, R4 ;  /* 0x0000005a1d047223 */ /* 0x000fca0000000004 */
[----:B------:R-:W-:-:S04]  /*6720*/  F2FP.BF16.F32.PACK_AB R4, RZ, R4 ;  /* 0x00000004ff04723e */ /* 0x000fc800000010ff */
[----:B------:R-:W-:Y:S01]  /*6730*/  PRMT R3, R4, 0x7610, R3 ;  /* 0x0000761004037816 */ /* 0x000fe20000000003 */
[----:B------:R-:W-:-:S05]  /*6740*/  @P4 IMAD.MOV.U32 R4, RZ, RZ, R12 ;  /* 0x000000ffff044224 */ /* 0x000fca00078e000c */
[----:B------:R0:W-:Y:S01]  /*6750*/  @P4 STG.E.U16 desc[UR36][R4.64+0x12], R3 ;  /* 0x0000120304004986 */ /* 0x0001e2000c101524 */
[----:B------:R-:W-:-:S04]  /*6760*/  ISETP.NE.AND P4, PT, R108, RZ, PT ;  /* 0x000000ff6c00720c */ /* 0x000fc80003f85270 */
[----:B------:R-:W-:-:S13]  /*6770*/  ISETP.GT.AND P4, PT, R0, 0x88, P4 ;  /* 0x000000880000780c */ /* 0x000fda0002784270 */
[----:B0-----:R-:W-:Y:S05]  /*6780*/  @!P4 BRA `(.L_x_110) ;  /* 0x000000000004c947 */ /* 0x001fea0003800000 */
[----:B------:R0:W5:Y:S02]  /*6790*/  LDG.E.LTC128B.U16 R102, desc[UR36][R8.64+0x10] ;  /* 0x0000102408667981 */ /* 0x000164000c1e1520 */
.L_x_110:
[----:B------:R-:W-:Y:S05]  /*67a0*/  BSYNC B1 ;  /* 0x0000000000017941 */ /* 0x000fea0003800000 */
.L_x_109:
        /* <DEDUP_REMOVED lines=9> */
.L_x_112:
[----:B------:R-:W-:Y:S05]  /*6840*/  BSYNC B1 ;  /* 0x0000000000017941 */ /* 0x000fea0003800000 */
.L_x_111:
[----:B-----5:R-:W-:Y:S01]  /*6850*/  IMAD.U32 R4, R102, 0x10000, RZ ;  /* 0x0001000066047824 */ /* 0x020fe200078e00ff */
[----:B------:R-:W-:Y:S01]  /*6860*/  ISETP.NE.AND P6, PT, R105, RZ, PT ;  /* 0x000000ff6900720c */ /* 0x000fe20003fc5270 */
        /* <DEDUP_REMOVED lines=8> */
[----:B------:R-:W-:-:S13]  /*68f0*/  ISETP.GT.AND P4, PT, R0, 0x80, P6 ;  /* 0x000000800000780c */ /* 0x000fda0003784270 */
[----:B0-----:R-:W-:Y:S05]  /*6900*/  @!P4 BRA `(.L_x_114) ;  /* 0x000000000004c947 */ /* 0x001fea0003800000 */
[----:B------:R0:W5:Y:S02]  /*6910*/  LDG.E.LTC128B.U16 R102, desc[UR36][R60.64+0x20] ;  /* 0x000020243c667981 */ /* 0x000164000c1e1520 */
.L_x_114:
[----:B------:R-:W-:Y:S05]  /*6920*/  BSYNC B1 ;  /* 0x0000000000017941 */ /* 0x000fea0003800000 */
.L_x_113:
        /* <DEDUP_REMOVED lines=12> */
.L_x_116:
[----:B------:R-:W-:Y:S05]  /*69f0*/  BSYNC B1 ;  /* 0x0000000000017941 */ /* 0x000fea0003800000 */
.L_x_115:
        /* <DEDUP_REMOVED lines=13> */
.L_x_118:
[----:B------:R-:W-:Y:S05]  /*6ad0*/  BSYNC B1 ;  /* 0x0000000000017941 */ /* 0x000fea0003800000 */
.L_x_117:
        /* <DEDUP_REMOVED lines=11> */
.L_x_120:
[----:B------:R-:W-:Y:S05]  /*6b90*/  BSYNC B1 ;  /* 0x0000000000017941 */ /* 0x000fea0003800000 */
.L_x_119:
        /* <DEDUP_REMOVED lines=13> */
.L_x_122:
[----:B------:R-:W-:Y:S05]  /*6c70*/  BSYNC B1 ;  /* 0x0000000000017941 */ /* 0x000fea0003800000 */
.L_x_121:
        /* <DEDUP_REMOVED lines=12> */
.L_x_124:
[----:B------:R-:W-:Y:S05]  /*6d40*/  BSYNC B1 ;  /* 0x0000000000017941 */ /* 0x000fea0003800000 */
.L_x_123:
        /* <DEDUP_REMOVED lines=13> */
.L_x_126:
[----:B------:R-:W-:Y:S05]  /*6e20*/  BSYNC B1 ;  /* 0x0000000000017941 */ /* 0x000fea0003800000 */
.L_x_125:
        /* <DEDUP_REMOVED lines=11> */
.L_x_128:
[----:B------:R-:W-:Y:S05]  /*6ee0*/  BSYNC B1 ;  /* 0x0000000000017941 */ /* 0x000fea0003800000 */
.L_x_127:
        /* <DEDUP_REMOVED lines=13> */
.L_x_130:
[----:B------:R-:W-:Y:S05]  /*6fc0*/  BSYNC B1 ;  /* 0x0000000000017941 */ /* 0x000fea0003800000 */
.L_x_129:
        /* <DEDUP_REMOVED lines=12> */
.L_x_132:
[----:B------:R-:W-:Y:S05]  /*7090*/  BSYNC B1 ;  /* 0x0000000000017941 */ /* 0x000fea0003800000 */
.L_x_131:
        /* <DEDUP_REMOVED lines=13> */
.L_x_134:
[----:B------:R-:W-:Y:S05]  /*7170*/  BSYNC B1 ;  /* 0x0000000000017941 */ /* 0x000fea0003800000 */
.L_x_133:
        /* <DEDUP_REMOVED lines=11> */
.L_x_136:
[----:B------:R-:W-:Y:S05]  /*7230*/  BSYNC B1 ;  /* 0x0000000000017941 */ /* 0x000fea0003800000 */
.L_x_135:
        /* <DEDUP_REMOVED lines=13> */
.L_x_138:
[----:B------:R-:W-:Y:S05]  /*7310*/  BSYNC B1 ;  /* 0x0000000000017941 */ /* 0x000fea0003800000 */
.L_x_137:
        /* <DEDUP_REMOVED lines=11> */
.L_x_140:
[----:B------:R-:W-:Y:S05]  /*73d0*/  BSYNC B1 ;  /* 0x0000000000017941 */ /* 0x000fea0003800000 */
.L_x_139:
        /* <DEDUP_REMOVED lines=12> */
.L_x_142:
[----:B------:R-:W-:Y:S05]  /*74a0*/  BSYNC B1 ;  /* 0x0000000000017941 */ /* 0x000fea0003800000 */
.L_x_141:
[----:B-----5:R-:W-:Y:S01]  /*74b0*/  IMAD.U32 R4, R102, 0x10000, RZ ;  /* 0x0001000066047824 */ /* 0x020fe200078e00ff */
[----:B------:R-:W-:Y:S01]  /*74c0*/  ISETP.GT.AND P5, PT, R0, 0x88, P5 ;  /* 0x000000880000780c */ /* 0x000fe20002fa4270 */
[----:B------:R-:W-:Y:S01]  /*74d0*/  @P4 IMAD.MOV.U32 R5, RZ, RZ, R11 ;  /* 0x000000ffff054224 */ /* 0x000fe200078e000b */
[----:B------:R-:W-:Y:S01]  /*74e0*/  BSSY B1, `(.L_x_143) ;  /* 0x0000008000017945 */ /* 0x000fe20003800000 */
[----:B------:R-:W-:Y:S01]  /*74f0*/  FMUL R3, R4, R91 ;  /* 0x0000005b04037220 */ /* 0x000fe20000400000 */
[----:B------:R-:W-:-:S03]  /*7500*/  @P4 IMAD.MOV.U32 R4, RZ, RZ, R10 ;  /* 0x000000ffff044224 */ /* 0x000fc600078e000a */
[----:B------:R-:W-:-:S05]  /*7510*/  FFMA R3, R46, R90, R3 ;  /* 0x0000005a2e037223 */ /* 0x000fca0000000003 */
[----:B------:R-:W-:-:S05]  /*7520*/  F2FP.BF16.F32.PACK_AB R3, RZ, R3 ;  /* 0x00000003ff03723e */ /* 0x000fca00000010ff */
[----:B------:R0:W-:Y:S01]  /*7530*/  @P4 STG.E.U16 desc[UR36][R4.64+0x50], R3 ;  /* 0x0000500304004986 */ /* 0x0001e2000c101524 */
[----:B------:R-:W-:Y:S05]  /*7540*/  @!P5 BRA `(.L_x_144) ;  /* 0x000000000004d947 */ /* 0x000fea0003800000 */
[----:B------:R0:W5:Y:S02]  /*7550*/  LDG.E.LTC128B.U16 R102, desc[UR36][R8.64+0x52] ;  /* 0x0000522408667981 */ /* 0x000164000c1e1520 */
.L_x_144:
[----:B------:R-:W-:Y:S05]  /*7560*/  BSYNC B1 ;  /* 0x0000000000017941 */ /* 0x000fea0003800000 */
.L_x_143:
[----:B0----5:R-:W-:Y:S01]  /*7570*/  IMAD.U32 R4, R102, 0x10000, RZ ;  /* 0x0001000066047824 */ /* 0x021fe200078e00ff */
        /* <DEDUP_REMOVED lines=11> */
.L_x_146:
[----:B------:R-:W-:Y:S05]  /*7630*/  BSYNC B1 ;  /* 0x0000000000017941 */ /* 0x000fea0003800000 */
.L_x_145:
[----:B0----5:R-:W-:Y:S01]  /*7640*/  IMAD.U32 R4, R102, 0x10000, RZ ;  /* 0x0001000066047824 */ /* 0x021fe200078e00ff */
        /* <DEDUP_REMOVED lines=10> */
.L_x_148:
[----:B------:R-:W-:Y:S05]  /*76f0*/  BSYNC B1 ;  /* 0x0000000000017941 */ /* 0x000fea0003800000 */
.L_x_147:
        /* <DEDUP_REMOVED lines=12> */
.L_x_150:
[----:B------:R-:W-:Y:S05]  /*77c0*/  BSYNC B1 ;  /* 0x0000000000017941 */ /* 0x000fea0003800000 */
.L_x_149:
        /* <DEDUP_REMOVED lines=11> */
.L_x_152:
[----:B------:R-:W-:Y:S05]  /*7880*/  BSYNC B1 ;  /* 0x0000000000017941 */ /* 0x000fea0003800000 */
.L_x_151:
        /* <DEDUP_REMOVED lines=12> */
.L_x_154:
[----:B------:R-:W-:Y:S05]  /*7950*/  BSYNC B1 ;  /* 0x0000000000017941 */ /* 0x000fea0003800000 */
.L_x_153:
        /* <DEDUP_REMOVED lines=11> */
.L_x_156:
[----:B------:R-:W-:Y:S05]  /*7a10*/  BSYNC B1 ;  /* 0x0000000000017941 */ /* 0x000fea0003800000 */
.L_x_155:
        /* <DEDUP_REMOVED lines=9> */
.L_x_158:
[----:B------:R-:W-:Y:S05]  /*7ab0*/  BSYNC B1 ;  /* 0x0000000000017941 */ /* 0x000fea0003800000 */
.L_x_157:
        /* <DEDUP_REMOVED lines=11> */
.L_x_160:
[----:B------:R-:W-:Y:S05]  /*7b70*/  BSYNC B1 ;  /* 0x0000000000017941 */ /* 0x000fea0003800000 */
.L_x_159:
[----:B------:R-:W-:Y:S05]  /*7b80*/  @!P0 BRA `(.L_x_161) ;  /* 0x0000001400c48947 */ /* 0x000fea0003800000 */
[----:B-----5:R-:W-:-:S04]  /*7b90*/  IMAD.U32 R102, R102, 0x10000, RZ ;  /* 0x0001000066667824 */ /* 0x020fc800078e00ff */
[----:B------:R-:W-:-:S04]  /*7ba0*/  FMUL R102, R102, R91 ;  /* 0x0000005b66667220 */ /* 0x000fc80000400000 */
[----:B------:R-:W-:-:S05]  /*7bb0*/  FFMA R102, R55, R90, R102 ;  /* 0x0000005a37667223 */ /* 0x000fca0000000066 */
[----:B------:R-:W-:-:S05]  /*7bc0*/  F2FP.BF16.F32.PACK_AB R102, RZ, R102 ;  /* 0x00000066ff66723e */ /* 0x000fca00000010ff */
[----:B------:R0:W-:Y:S01]  /*7bd0*/  STG.E.U16 desc[UR36][R10.64+0x72], R102 ;  /* 0x000072660a007986 */ /* 0x0001e2000c101524 */
[----:B------:R-:W-:Y:S05]  /*7be0*/  BRA `(.L_x_161) ;  /* 0x0000001400ac7947 */ /* 0x000fea0003800000 */
.L_x_38:
[----:B------:R-:W-:Y:S01]  /*7bf0*/  ULDC.64 UR4, c[0x0][0x7c0] ;  /* 0x0001f00000047ab9 */ /* 0x000fe20000000a00 */
[----:B------:R-:W-:Y:S01]  /*7c00*/  ISETP.GT.AND P3, PT, R3, 0x1, PT ;  /* 0x000000010300780c */ /* 0x000fe20003f64270 */
[-C--:B------:R-:W-:Y:S01]  /*7c10*/  FMUL R56, R56, R90.reuse ;  /* 0x0000005a38387220 */ /* 0x080fe20000400000 */
[----:B------:R-:W-:Y:S01]  /*7c20*/  LEA R12, P1, R102, UR4, 0x1 ;  /* 0x00000004660c7c11 */ /* 0x000fe2000f8208ff */
[----:B------:R-:W-:Y:S01]  /*7c30*/  IMAD.SHL.U32 R15, R10, 0x10, RZ ;  /* 0x000000100a0f7824 */ /* 0x000fe200078e00ff */
[----:B------:R-:W-:Y:S01]  /*7c40*/  ISETP.GT.AND P2, PT, R0, 0x8, P6 ;  /* 0x000000080000780c */ /* 0x000fe20003744270 */
[-C--:B------:R-:W-:Y:S01]  /*7c50*/  FMUL R57, R57, R90.reuse ;  /* 0x0000005a39397220 */ /* 0x080fe20000400000 */
[----:B------:R-:W-:Y:S01]  /*7c60*/  LEA.HI.X R13, R102, UR5, R93, 0x1, P1 ;  /* 0x00000005660d7c11 */ /* 0x000fe200088f0c5d */
[----:B------:R-:W-:Y:S01]  /*7c70*/  FMUL R58, R58, R90 ;  /* 0x0000005a3a3a7220 */ /* 0x000fe20000400000 */
[----:B------:R-:W-:Y:S01]  /*7c80*/  ISETP.GT.AND P1, PT, R0, RZ, P3 ;  /* 0x000000ff0000720c */ /* 0x000fe20001f24270 */
[C---:B------:R-:W-:Y:S01]  /*7c90*/  IMAD.SHL.U32 R23, R10.reuse, 0x100, RZ ;  /* 0x000001000a177824 */ /* 0x040fe200078e00ff */
[----:B------:R-:W-:Y:S01]  /*7ca0*/  F2FP.BF16.F32.PACK_AB R56, RZ, R56 ;  /* 0x00000038ff38723e */ /* 0x000fe200000010ff */
[-C--:B------:R-:W-:Y:S01]  /*7cb0*/  FMUL R59, R59, R90.reuse ;  /* 0x0000005a3b3b7220 */ /* 0x080fe20000400000 */
[--C-:B------:R-:W-:Y:S01]  /*7cc0*/  SHF.L.U64.HI R5, R10, 0x4, R11.reuse ;  /* 0x000000040a057819 */ /* 0x100fe2000001020b */
[----:B------:R-:W-:Y:S01]  /*7cd0*/  FMUL R60, R60, R90 ;  /* 0x0000005a3c3c7220 */ /* 0x000fe20000400000 */
[----:B------:R-:W-:Y:S01]  /*7ce0*/  F2FP.BF16.F32.PACK_AB R57, RZ, R57 ;  /* 0x00000039ff39723e */ /* 0x000fe200000010ff */
[----:B------:R-:W-:Y:S01]  /*7cf0*/  @P0 STG.E.U16 desc[UR36][R12.64], R56 ;  /* 0x000000380c000986 */ /* 0x000fe2000c101524 */
[----:B------:R-:W-:Y:S01]  /*7d00*/  IADD3 R6, P0, R15, R12, RZ ;  /* 0x0000000c0f067210 */ /* 0x000fe20007f1e0ff */
[----:B------:R-:W-:Y:S01]  /*7d10*/  FMUL R61, R61, R90 ;  /* 0x0000005a3d3d7220 */ /* 0x000fe20000400000 */
[----:B------:R-:W-:Y:S01]  /*7d20*/  F2FP.BF16.F32.PACK_AB R58, RZ, R58 ;  /* 0x0000003aff3a723e */ /* 0x000fe200000010ff */
[-C--:B------:R-:W-:Y:S01]  /*7d30*/  FMUL R63, R63, R90.reuse ;  /* 0x0000005a3f3f7220 */ /* 0x080fe20000400000 */
[----:B------:R-:W-:Y:S01]  /*7d40*/  SHF.L.U64.HI R21, R10, 0x8, R11 ;  /* 0x000000080a157819 */ /* 0x000fe2000001020b */
[--C-:B------:R-:W-:Y:S01]  /*7d50*/  @P1 IMAD.MOV.U32 R8, RZ, RZ, R12.reuse ;  /* 0x000000ffff081224 */ /* 0x100fe200078e000c */
[----:B------:R-:W-:Y:S01]  /*7d60*/  ISETP.GT.AND P4, PT, R3, 0x8, PT ;  /* 0x000000080300780c */ /* 0x000fe20003f84270 */
[--C-:B------:R-:W-:Y:S01]  /*7d70*/  @P1 IMAD.MOV.U32 R9, RZ, RZ, R13.reuse ;  /* 0x000000ffff091224 */ /* 0x100fe200078e000d */
[----:B------:R-:W-:Y:S01]  /*7d80*/  F2FP.BF16.F32.PACK_AB R59, RZ, R59 ;  /* 0x0000003bff3b723e */ /* 0x000fe200000010ff */
[----:B------:R-:W-:Y:S01]  /*7d90*/  IMAD.X R7, R5, 0x1, R13, P0 ;  /* 0x0000000105077824 */ /* 0x000fe200000e060d */
[----:B------:R-:W-:Y:S01]  /*7da0*/  ISETP.GT.AND P0, PT, R0, 0x8, P3 ;  /* 0x000000080000780c */ /* 0x000fe20001f04270 */
[-C--:B------:R-:W-:Y:S01]  /*7db0*/  FMUL R62, R62, R90.reuse ;  /* 0x0000005a3e3e7220 */ /* 0x080fe20000400000 */
[----:B------:R0:W-:Y:S01]  /*7dc0*/  @P1 STG.E.U16 desc[UR36][R8.64+0x2], R57 ;  /* 0x0000023908001986 */ /* 0x0001e2000c101524 */
[----:B------:R-:W-:Y:S01]  /*7dd0*/  ISETP.GT.AND P3, PT, R3, 0x9, PT ;  /* 0x000000090300780c */ /* 0x000fe20003f64270 */
[----:B------:R-:W-:Y:S01]  /*7de0*/  FMUL R64, R64, R90 ;  /* 0x0000005a40407220 */ /* 0x000fe20000400000 */
[----:B------:R-:W-:Y:S01]  /*7df0*/  F2FP.BF16.F32.PACK_AB R60, RZ, R60 ;  /* 0x0000003cff3c723e */ /* 0x000fe200000010ff */
[----:B------:R-:W-:Y:S01]  /*7e00*/  @P2 STG.E.U16 desc[UR36][R6.64], R58 ;  /* 0x0000003a06002986 */ /* 0x000fe2000c101524 */
[----:B------:R-:W-:Y:S01]  /*7e10*/  IADD3 R4, P1, P2, R23, R12, R15 ;  /* 0x0000000c17047210 */ /* 0x000fe20007a3e00f */
[-C--:B------:R-:W-:Y:S01]  /*7e20*/  FMUL R65, R65, R90.reuse ;  /* 0x0000005a41417220 */ /* 0x080fe20000400000 */
[----:B------:R-:W-:Y:S01]  /*7e30*/  F2FP.BF16.F32.PACK_AB R61, RZ, R61 ;  /* 0x0000003dff3d723e */ /* 0x000fe200000010ff */
[-C--:B------:R-:W-:Y:S01]  /*7e40*/  FMUL R66, R66, R90.reuse ;  /* 0x0000005a42427220 */ /* 0x080fe20000400000 */
[----:B------:R-:W-:Y:S01]  /*7e50*/  IADD3.X R5, R21, R13, R5, P1, P2 ;  /* 0x0000000d15057210 */ /* 0x000fe20000fe4405 */
[-C--:B------:R-:W-:Y:S01]  /*7e60*/  FMUL R67, R67, R90.reuse ;  /* 0x0000005a43437220 */ /* 0x080fe20000400000 */
[C---:B------:R-:W-:Y:S01]  /*7e70*/  ISETP.GT.AND P1, PT, R0.reuse, RZ, P4 ;  /* 0x000000ff0000720c */ /* 0x040fe20002724270 */
[----:B------:R-:W-:Y:S01]  /*7e80*/  @P0 STG.E.U16 desc[UR36][R6.64+0x2], R59 ;  /* 0x0000023b06000986 */ /* 0x000fe2000c101524 */
[----:B------:R-:W-:Y:S01]  /*7e90*/  ISETP.GT.AND P0, PT, R0, RZ, P3 ;  /* 0x000000ff0000720c */ /* 0x000fe20001f04270 */
[-C--:B------:R-:W-:Y:S01]  /*7ea0*/  FMUL R68, R68, R90.reuse ;  /* 0x0000005a44447220 */ /* 0x080fe20000400000 */
[----:B------:R-:W-:Y:S01]  /*7eb0*/  F2FP.BF16.F32.PACK_AB R63, RZ, R63 ;  /* 0x0000003fff3f723e */ /* 0x000fe200000010ff */
[----:B------:R-:W-:Y:S01]  /*7ec0*/  FMUL R69, R69, R90 ;  /* 0x0000005a45457220 */ /* 0x000fe20000400000 */
[----:B------:R-:W-:Y:S01]  /*7ed0*/  F2FP.BF16.F32.PACK_AB R62, RZ, R62 ;  /* 0x0000003eff3e723e */ /* 0x000fe200000010ff */
[----:B------:R-:W-:Y:S01]  /*7ee0*/  FMUL R70, R70, R90 ;  /* 0x0000005a46467220 */ /* 0x000fe20000400000 */
[----:B------:R-:W-:Y:S01]  /*7ef0*/  F2FP.BF16.F32.PACK_AB R64, RZ, R64 ;  /* 0x00000040ff40723e */ /* 0x000fe200000010ff */
[-C--:B------:R-:W-:Y:S01]  /*7f00*/  FMUL R71, R71, R90.reuse ;  /* 0x0000005a47477220 */ /* 0x080fe20000400000 */
[----:B------:R-:W-:Y:S01]  /*7f10*/  ISETP.GT.AND P2, PT, R3, 0x11, PT ;  /* 0x000000110300780c */ /* 0x000fe20003f44270 */
[----:B------:R-:W-:Y:S01]  /*7f20*/  FMUL R72, R72, R90 ;  /* 0x0000005a48487220 */ /* 0x000fe20000400000 */
[----:B------:R-:W-:Y:S01]  /*7f30*/  F2FP.BF16.F32.PACK_AB R65, RZ, R65 ;  /* 0x00000041ff41723e */ /* 0x000fe200000010ff */
[--C-:B0-----:R-:W-:Y:S01]  /*7f40*/  @P1 IMAD.MOV.U32 R8, RZ, RZ, R12.reuse ;  /* 0x000000ffff081224 */ /* 0x101fe200078e000c */
[----:B------:R-:W-:Y:S01]  /*7f50*/  F2FP.BF16.F32.PACK_AB R66, RZ, R66 ;  /* 0x00000042ff42723e */ /* 0x000fe200000010ff */
[--C-:B------:R-:W-:Y:S01]  /*7f60*/  @P1 IMAD.MOV.U32 R9, RZ, RZ, R13.reuse ;  /* 0x000000ffff091224 */ /* 0x100fe200078e000d */
[----:B------:R-:W-:Y:S01]  /*7f70*/  F2FP.BF16.F32.PACK_AB R67, RZ, R67 ;  /* 0x00000043ff43723e */ /* 0x000fe200000010ff */
[----:B------:R-:W-:Y:S01]  /*7f80*/  FMUL R73, R73, R90 ;  /* 0x0000005a49497220 */ /* 0x000fe20000400000 */
[----:B------:R-:W-:Y:S01]  /*7f90*/  F2FP.BF16.F32.PACK_AB R68, RZ, R68 ;  /* 0x00000044ff44723e */ /* 0x000fe200000010ff */
[-C--:B------:R-:W-:Y:S01]  /*7fa0*/  FMUL R74, R74, R90.reuse ;  /* 0x0000005a4a4a7220 */ /* 0x080fe20000400000 */
[----:B------:R0:W-:Y:S01]  /*7fb0*/  @P1 STG.E.U16 desc[UR36][R8.64+0x10], R60 ;  /* 0x0000103c08001986 */ /* 0x0001e2000c101524 */
[----:B------:R-:W-:Y:S01]  /*7fc0*/  ISETP.GT.AND P1, PT, R0, 0x8, P4 ;  /* 0x000000080000780c */ /* 0x000fe20002724270 */
[-C--:B------:R-:W-:Y:S01]  /*7fd0*/  FMUL R75, R75, R90.reuse ;  /* 0x0000005a4b4b7220 */ /* 0x080fe20000400000 */
[----:B------:R-:W-:Y:S01]  /*7fe0*/  F2FP.BF16.F32.PACK_AB R69, RZ, R69 ;  /* 0x00000045ff45723e */ /* 0x000fe200000010ff */
[----:B------:R-:W-:Y:S01]  /*7ff0*/  FMUL R76, R76, R90 ;  /* 0x0000005a4c4c7220 */ /* 0x000fe20000400000 */
[----:B------:R-:W-:Y:S01]  /*8000*/  F2FP.BF16.F32.PACK_AB R70, RZ, R70 ;  /* 0x00000046ff46723e */ /* 0x000fe200000010ff */
[-C--:B------:R-:W-:Y:S01]  /*8010*/  FMUL R77, R77, R90.reuse ;  /* 0x0000005a4d4d7220 */ /* 0x080fe20000400000 */
[----:B------:R-:W-:Y:S01]  /*8020*/  F2FP.BF16.F32.PACK_AB R71, RZ, R71 ;  /* 0x00000047ff47723e */ /* 0x000fe200000010ff */
[----:B------:R-:W-:Y:S01]  /*8030*/  FMUL R78, R78, R90 ;  /* 0x0000005a4e4e7220 */ /* 0x000fe20000400000 */
[----:B------:R-:W-:Y:S01]  /*8040*/  F2FP.BF16.F32.PACK_AB R72, RZ, R72 ;  /* 0x00000048ff48723e */ /* 0x000fe200000010ff */
[----:B------:R-:W-:Y:S01]  /*8050*/  FMUL R79, R79, R90 ;  /* 0x0000005a4f4f7220 */ /* 0x000fe20000400000 */
[----:B------:R-:W-:Y:S01]  /*8060*/  F2FP.BF16.F32.PACK_AB R73, RZ, R73 ;  /* 0x00000049ff49723e */ /* 0x000fe200000010ff */
[--C-:B0-----:R-:W-:Y:S01]  /*8070*/  @P0 IMAD.MOV.U32 R8, RZ, RZ, R12.reuse ;  /* 0x000000ffff080224 */ /* 0x101fe200078e000c */
[----:B------:R-:W-:Y:S01]  /*8080*/  F2FP.BF16.F32.PACK_AB R74, RZ, R74 ;  /* 0x0000004aff4a723e */ /* 0x000fe200000010ff */
[--C-:B------:R-:W-:Y:S01]  /*8090*/  @P0 IMAD.MOV.U32 R9, RZ, RZ, R13.reuse ;  /* 0x000000ffff090224 */ /* 0x100fe200078e000d */
[----:B------:R-:W-:Y:S01]  /*80a0*/  F2FP.BF16.F32.PACK_AB R75, RZ, R75 ;  /* 0x0000004bff4b723e */ /* 0x000fe200000010ff */
[-C--:B------:R-:W-:Y:S01]  /*80b0*/  FMUL R80, R80, R90.reuse ;  /* 0x0000005a50507220 */ /* 0x080fe20000400000 */
[----:B------:R-:W-:Y:S01]  /*80c0*/  ISETP.GT.AND P5, PT, R3, 0x28, PT ;  /* 0x000000280300780c */ /* 0x000fe20003fa4270 */
[-C--:B------:R-:W-:Y:S01]  /*80d0*/  FMUL R81, R81, R90.reuse ;  /* 0x0000005a51517220 */ /* 0x080fe20000400000 */
[----:B------:R0:W-:Y:S01]  /*80e0*/  @P0 STG.E.U16 desc[UR36][R8.64+0x12], R61 ;  /* 0x0000123d08000986 */ /* 0x0001e2000c101524 */
[----:B------:R-:W-:Y:S01]  /*80f0*/  ISETP.GT.AND P0, PT, R0, 0x8, P3 ;  /* 0x000000080000780c */ /* 0x000fe20001f04270 */
[-C--:B------:R-:W-:Y:S01]  /*8100*/  FMUL R82, R82, R90.reuse ;  /* 0x0000005a52527220 */ /* 0x080fe20000400000 */
[C---:B------:R-:W-:Y:S01]  /*8110*/  ISETP.GT.AND P3, PT, R3.reuse, 0x10, PT ;  /* 0x000000100300780c */ /* 0x040fe20003f64270 */
[----:B------:R-:W-:Y:S01]  /*8120*/  @P1 STG.E.U16 desc[UR36][R6.64+0x10], R62 ;  /* 0x0000103e06001986 */ /* 0x000fe2000c101524 */
[----:B------:R-:W-:Y:S01]  /*8130*/  ISETP.GT.AND P1, PT, R3, 0x19, PT ;  /* 0x000000190300780c */ /* 0x000fe20003f24270 */
[----:B------:R-:W-:Y:S01]  /*8140*/  FMUL R83, R83, R90 ;  /* 0x0000005a53537220 */ /* 0x000fe20000400000 */
[----:B------:R-:W-:Y:S01]  /*8150*/  F2FP.BF16.F32.PACK_AB R76, RZ, R76 ;  /* 0x0000004cff4c723e */ /* 0x000fe200000010ff */
[-C--:B------:R-:W-:Y:S01]  /*8160*/  FMUL R84, R84, R90.reuse ;  /* 0x0000005a54547220 */ /* 0x080fe20000400000 */
[----:B------:R-:W-:Y:S01]  /*8170*/  ISETP.GT.AND P4, PT, R3, 0x29, PT ;  /* 0x000000290300780c */ /* 0x000fe20003f84270 */
[-C--:B------:R-:W-:Y:S01]  /*8180*/  FMUL R85, R85, R90.reuse ;  /* 0x0000005a55557220 */ /* 0x080fe20000400000 */
[----:B------:R-:W-:Y:S01]  /*8190*/  F2FP.BF16.F32.PACK_AB R77, RZ, R77 ;  /* 0x0000004dff4d723e */ /* 0x000fe200000010ff */
[----:B------:R-:W-:Y:S01]  /*81a0*/  FMUL R86, R86, R90 ;  /* 0x0000005a56567220 */ /* 0x000fe20000400000 */
[----:B------:R-:W-:Y:S01]  /*81b0*/  F2FP.BF16.F32.PACK_AB R78, RZ, R78 ;  /* 0x0000004eff4e723e */ /* 0x000fe200000010ff */
[----:B------:R-:W-:Y:S01]  /*81c0*/  @P0 STG.E.U16 desc[UR36][R6.64+0x12], R63 ;  /* 0x0000123f06000986 */ /* 0x000fe2000c101524 */
[----:B------:R-:W-:Y:S01]  /*81d0*/  ISETP.GT.AND P0, PT, R0, RZ, P3 ;  /* 0x000000ff0000720c */ /* 0x000fe20001f04270 */
        /* <DEDUP_REMOVED lines=12> */
[--C-:B0-----:R-:W-:Y:S01]  /*82a0*/  @P0 IMAD.MOV.U32 R8, RZ, RZ, R12.reuse ;  /* 0x000000ffff080224 */ /* 0x101fe200078e000c */
[----:B------:R-:W-:Y:S01]  /*82b0*/  P2R R20, PR, RZ, 0x20 ;  /* 0x00000020ff147803 */ /* 0x000fe20000000000 */
[--C-:B------:R-:W-:Y:S01]  /*82c0*/  @P0 IMAD.MOV.U32 R9, RZ, RZ, R13.reuse ;  /* 0x000000ffff090224 */ /* 0x100fe200078e000d */
[----:B------:R-:W-:Y:S01]  /*82d0*/  F2FP.BF16.F32.PACK_AB R85, RZ, R85 ;  /* 0x00000055ff55723e */ /* 0x000fe200000010ff */
[----:B------:R-:W-:Y:S01]  /*82e0*/  FMUL R29, R29, R90 ;  /* 0x0000005a1d1d7220 */ /* 0x000fe20000400000 */
[----:B------:R-:W-:Y:S01]  /*82f0*/  F2FP.BF16.F32.PACK_AB R86, RZ, R86 ;  /* 0x00000056ff56723e */ /* 0x000fe200000010ff */
[-C--:B------:R-:W-:Y:S01]  /*8300*/  FMUL R30, R30, R90.reuse ;  /* 0x0000005a1e1e7220 */ /* 0x080fe20000400000 */
[----:B------:R0:W-:Y:S01]  /*8310*/  @P0 STG.E.U16 desc[UR36][R8.64+0x20], R64 ;  /* 0x0000204008000986 */ /* 0x0001e2000c101524 */
        /* <DEDUP_REMOVED lines=13> */
[----:B0-----:R-:W-:Y:S01]  /*83f0*/  @P0 IMAD.MOV.U32 R8, RZ, RZ, R12 ;  /* 0x000000ffff080224 */ /* 0x001fe200078e000c */
[----:B------:R-:W-:Y:S01]  /*8400*/  F2FP.BF16.F32.PACK_AB R29, RZ, R29 ;  /* 0x0000001dff1d723e */ /* 0x000fe200000010ff */
[----:B------:R-:W-:Y:S01]  /*8410*/  @P0 IMAD.MOV.U32 R9, RZ, RZ, R13 ;  /* 0x000000ffff090224 */ /* 0x000fe200078e000d */
[----:B------:R-:W-:Y:S01]  /*8420*/  F2FP.BF16.F32.PACK_AB R30, RZ, R30 ;  /* 0x0000001eff1e723e */ /* 0x000fe200000010ff */
[-C--:B------:R-:W-:Y:S01]  /*8430*/  FMUL R37, R37, R90.reuse ;  /* 0x0000005a25257220 */ /* 0x080fe20000400000 */
[----:B------:R-:W-:Y:S01]  /*8440*/  F2FP.BF16.F32.PACK_AB R31, RZ, R31 ;  /* 0x0000001fff1f723e */ /* 0x000fe200000010ff */
[-C--:B------:R-:W-:Y:S01]  /*8450*/  FMUL R38, R38, R90.reuse ;  /* 0x0000005a26267220 */ /* 0x080fe20000400000 */
[----:B------:R0:W-:Y:S01]  /*8460*/  @P0 STG.E.U16 desc[UR36][R8.64+0x22], R65 ;  /* 0x0000224108000986 */ /* 0x0001e2000c101524 */
[----:B------:R-:W-:Y:S01]  /*8470*/  ISETP.GT.AND P0, PT, R0, 0x8, P3 ;  /* 0x000000080000780c */ /* 0x000fe20001f04270 */
[-C--:B------:R-:W-:Y:S01]  /*8480*/  FMUL R39, R39, R90.reuse ;  /* 0x0000005a27277220 */ /* 0x080fe20000400000 */
[----:B------:R-:W-:Y:S01]  /*8490*/  ISETP.GT.AND P3, PT, R3, 0x30, PT ;  /* 0x000000300300780c */ /* 0x000fe20003f64270 */
        /* <DEDUP_REMOVED lines=10> */
[----:B------:R-:W-:Y:S01]  /*8540*/  @P0 STG.E.U16 desc[UR36][R6.64+0x20], R66 ;  /* 0x0000204206000986 */ /* 0x000fe2000c101524 */
[----:B------:R-:W-:Y:S01]  /*8550*/  ISETP.GT.AND P0, PT, R0, 0x8, P2 ;  /* 0x000000080000780c */ /* 0x000fe20001704270 */
[-C--:B------:R-:W-:Y:S01]  /*8560*/  FMUL R45, R45, R90.reuse ;  /* 0x0000005a2d2d7220 */ /* 0x080fe20000400000 */
[----:B------:R-:W-:Y:S01]  /*8570*/  ISETP.GT.AND P2, PT, R3, 0x18, PT ;  /* 0x000000180300780c */ /* 0x000fe20003f44270 */
        /* <DEDUP_REMOVED lines=10> */
[----:B------:R-:W-:Y:S01]  /*8620*/  @P0 STG.E.U16 desc[UR36][R6.64+0x22], R67 ;  /* 0x0000224306000986 */ /* 0x000fe2000c101524 */
[----:B------:R-:W-:Y:S01]  /*8630*/  ISETP.GT.AND P0, PT, R0, RZ, P2 ;  /* 0x000000ff0000720c */ /* 0x000fe20001704270 */
        /* <DEDUP_REMOVED lines=9> */
[----:B------:R-:W-:-:S02]  /*86d0*/  F2FP.BF16.F32.PACK_AB R46, RZ, R46 ;  /* 0x0000002eff2e723e */ /* 0x000fc400000010ff */
[----:B------:R-:W-:Y:S01]  /*86e0*/  F2FP.BF16.F32.PACK_AB R47, RZ, R47 ;  /* 0x0000002fff2f723e */ /* 0x000fe200000010ff */
[----:B0-----:R-:W-:Y:S01]  /*86f0*/  @P0 IMAD.MOV.U32 R8, RZ, RZ, R12 ;  /* 0x000000ffff080224 */ /* 0x001fe200078e000c */
[----:B------:R-:W-:Y:S01]  /*8700*/  F2FP.BF16.F32.PACK_AB R48, RZ, R48 ;  /* 0x00000030ff30723e */ /* 0x000fe200000010ff */
[----:B------:R-:W-:Y:S01]  /*8710*/  @P0 IMAD.MOV.U32 R9, RZ, RZ, R13 ;  /* 0x000000ffff090224 */ /* 0x000fe200078e000d */
[----:B------:R-:W-:Y:S02]  /*8720*/  F2FP.BF16.F32.PACK_AB R49, RZ, R49 ;  /* 0x00000031ff31723e */ /* 0x000fe400000010ff */
[----:B------:R-:W-:Y:S02]  /*8730*/  F2FP.BF16.F32.PACK_AB R50, RZ, R50 ;  /* 0x00000032ff32723e */ /* 0x000fe400000010ff */
[----:B------:R0:W-:Y:S01]  /*8740*/  @P0 STG.E.U16 desc[UR36][R8.64+0x30], R68 ;  /* 0x0000304408000986 */ /* 0x0001e2000c101524 */
[----:B------:R-:W-:Y:S02]  /*8750*/  ISETP.GT.AND P0, PT, R0, RZ, P1 ;  /* 0x000000ff0000720c */ /* 0x000fe40000f04270 */
[----:B------:R-:W-:-:S02]  /*8760*/  F2FP.BF16.F32.PACK_AB R51, RZ, R51 ;  /* 0x00000033ff33723e */ /* 0x000fc400000010ff */
[----:B------:R-:W-:Y:S02]  /*8770*/  F2FP.BF16.F32.PACK_AB R52, RZ, R52 ;  /* 0x00000034ff34723e */ /* 0x000fe400000010ff */
[----:B------:R-:W-:Y:S02]  /*8780*/  F2FP.BF16.F32.PACK_AB R53, RZ, R53 ;  /* 0x00000035ff35723e */ /* 0x000fe400000010ff */
[----:B------:R-:W-:Y:S02]  /*8790*/  F2FP.BF16.F32.PACK_AB R54, RZ, R54 ;  /* 0x00000036ff36723e */ /* 0x000fe400000010ff */
[----:B------:R-:W-:-:S03]  /*87a0*/  F2FP.BF16.F32.PACK_AB R55, RZ, R55 ;  /* 0x00000037ff37723e */ /* 0x000fc600000010ff */
[----:B0-----:R-:W-:Y:S02]  /*87b0*/  @P0 IMAD.MOV.U32 R8, RZ, RZ, R12 ;  /* 0x000000ffff080224 */ /* 0x001fe400078e000c */
[----:B------:R-:W-:-:S05]  /*87c0*/  @P0 IMAD.MOV.U32 R9, RZ, RZ, R13 ;  /* 0x000000ffff090224 */ /* 0x000fca00078e000d */
[----:B------:R0:W-:Y:S01]  /*87d0*/  @P0 STG.E.U16 desc[UR36][R8.64+0x32], R69 ;  /* 0x0000324508000986 */ /* 0x0001e2000c101524 */
[----:B------:R-:W-:Y:S02]  /*87e0*/  ISETP.GT.AND P0, PT, R0, 0x8, P2 ;  /* 0x000000080000780c */ /* 0x000fe40001704270 */
[----:B------:R-:W-:-:S11]  /*87f0*/  ISETP.GT.AND P2, PT, R3, 0x20, PT ;  /* 0x000000200300780c */ /* 0x000fd60003f44270 */
[----:B------:R-:W-:Y:S01]  /*8800*/  @P0 STG.E.U16 desc[UR36][R6.64+0x30], R70 ;  /* 0x0000304606000986 */ /* 0x000fe2000c101524 */
[----:B------:R-:W-:Y:S02]  /*8810*/  ISETP.GT.AND P0, PT, R0, 0x8, P1 ;  /* 0x000000080000780c */ /* 0x000fe40000f04270 */
[----:B------:R-:W-:-:S11]  /*8820*/  ISETP.GT.AND P1, PT, R3, 0x21, PT ;  /* 0x000000210300780c */ /* 0x000fd60003f24270 */
[----:B------:R-:W-:Y:S01]  /*8830*/  @P0 STG.E.U16 desc[UR36][R6.64+0x32], R71 ;  /* 0x0000324706000986 */ /* 0x000fe2000c101524 */
[----:B------:R-:W-:-:S13]  /*8840*/  ISETP.GT.AND P0, PT, R0, RZ, P2 ;  /* 0x000000ff0000720c */ /* 0x000fda0001704270 */
[----:B0-----:R-:W-:Y:S02]  /*8850*/  @P0 IMAD.MOV.U32 R8, RZ, RZ, R12 ;  /* 0x000000ffff080224 */ /* 0x001fe400078e000c */
[----:B------:R-:W-:-:S05]  /*8860*/  @P0 IMAD.MOV.U32 R9, RZ, RZ, R13 ;  /* 0x000000ffff090224 */ /* 0x000fca00078e000d */
[----:B------:R0:W-:Y:S01]  /*8870*/  @P0 STG.E.U16 desc[UR36][R8.64+0x40], R72 ;  /* 0x0000404808000986 */ /* 0x0001e2000c101524 */
[----:B------:R-:W-:-:S13]  /*8880*/  ISETP.GT.AND P0, PT, R0, RZ, P1 ;  /* 0x000000ff0000720c */ /* 0x000fda0000f04270 */
[----:B0-----:R-:W-:Y:S02]  /*8890*/  @P0 IMAD.MOV.U32 R8, RZ, RZ, R12 ;  /* 0x000000ffff080224 */ /* 0x001fe400078e000c */
[----:B------:R-:W-:-:S05]  /*88a0*/  @P0 IMAD.MOV.U32 R9, RZ, RZ, R13 ;  /* 0x000000ffff090224 */ /* 0x000fca00078e000d */
[----:B------:R0:W-:Y:S01]  /*88b0*/  @P0 STG.E.U16 desc[UR36][R8.64+0x42], R73 ;  /* 0x0000424908000986 */ /* 0x0001e2000c101524 */
[----:B------:R-:W-:Y:S02]  /*88c0*/  ISETP.GT.AND P0, PT, R0, 0x8, P2 ;  /* 0x000000080000780c */ /* 0x000fe40001704270 */
[----:B------:R-:W-:-:S11]  /*88d0*/  ISETP.GT.AND P2, PT, R3, 0x38, PT ;  /* 0x000000380300780c */ /* 0x000fd60003f44270 */
[----:B------:R-:W-:Y:S01]  /*88e0*/  @P0 STG.E.U16 desc[UR36][R6.64+0x40], R74 ;  /* 0x0000404a06000986 */ /* 0x000fe2000c101524 */
[----:B------:R-:W-:-:S13]  /*88f0*/  ISETP.GT.AND P0, PT, R0, 0x8, P1 ;  /* 0x000000080000780c */ /* 0x000fda0000f04270 */
        /* <DEDUP_REMOVED lines=9> */
[----:B------:R-:W-:-:S13]  /*8990*/  ISETP.GT.AND P0, PT, R0, 0x8, P5 ;  /* 0x000000080000780c */ /* 0x000fda0002f04270 */
[----:B------:R-:W-:Y:S01]  /*89a0*/  @P0 STG.E.U16 desc[UR36][R6.64+0x50], R78 ;  /* 0x0000504e06000986 */ /* 0x000fe2000c101524 */
[----:B------:R-:W-:-:S13]  /*89b0*/  ISETP.GT.AND P0, PT, R0, 0x8, P4 ;  /* 0x000000080000780c */ /* 0x000fda0002704270 */
[----:B------:R-:W-:Y:S01]  /*89c0*/  @P0 STG.E.U16 desc[UR36][R6.64+0x52], R79 ;  /* 0x0000524f06000986 */ /* 0x000fe2000c101524 */
[----:B------:R-:W-:-:S13]  /*89d0*/  ISETP.GT.AND P0, PT, R0, RZ, P3 ;  /* 0x000000ff0000720c */ /* 0x000fda0001f04270 */
[----:B0-----:R-:W-:Y:S02]  /*89e0*/  @P0 IMAD.MOV.U32 R8, RZ, RZ, R12 ;  /* 0x000000ffff080224 */ /* 0x001fe400078e000c */
[----:B------:R-:W-:-:S05]  /*89f0*/  @P0 IMAD.MOV.U32 R9, RZ, RZ, R13 ;  /* 0x000000ffff090224 */ /* 0x000fca00078e000d */
[----:B------:R0:W-:Y:S01]  /*8a00*/  @P0 STG.E.U16 desc[UR36][R8.64+0x60], R80 ;  /* 0x0000605008000986 */ /* 0x0001e2000c101524 */
[----:B------:R-:W-:-:S04]  /*8a10*/  ISETP.GT.AND P0, PT, R3, 0x31, PT ;  /* 0x000000310300780c */ /* 0x000fc80003f04270 */
        /* <DEDUP_REMOVED lines=8> */
[----:B------:R-:W-:-:S05]  /*8aa0*/  IADD3 R10, P1, R23, R6, RZ ;  /* 0x00000006170a7210 */ /* 0x000fca0007f3e0ff */
[----:B------:R-:W-:Y:S01]  /*8ab0*/  IMAD.X R11, R21, 0x1, R7, P1 ;  /* 0x00000001150b7824 */ /* 0x000fe200008e0607 */
[----:B------:R-:W-:-:S13]  /*8ac0*/  ISETP.GT.AND P1, PT, R0, RZ, P2 ;  /* 0x000000ff0000720c */ /* 0x000fda0001724270 */
[----:B------:R-:W-:Y:S01]  /*8ad0*/  @P1 STG.E.U16 desc[UR36][R12.64+0x70], R84 ;  /* 0x000070540c001986 */ /* 0x000fe2000c101524 */
[----:B------:R-:W-:-:S05]  /*8ae0*/  IADD3 R14, P1, R23, R6, RZ ;  /* 0x00000006170e7210 */ /* 0x000fca0007f3e0ff */
[----:B------:R-:W-:Y:S01]  /*8af0*/  IMAD.X R15, R21, 0x1, R7, P1 ;  /* 0x00000001150f7824 */ /* 0x000fe200008e0607 */
[----:B0-----:R-:W-:-:S05]  /*8b00*/  IADD3 R8, P1, R23, R12, RZ ;  /* 0x0000000c17087210 */ /* 0x001fca0007f3e0ff */
[----:B------:R-:W-:Y:S01]  /*8b10*/  IMAD.X R9, R21, 0x1, R13, P1 ;  /* 0x0000000115097824 */ /* 0x000fe200008e060d */
[----:B------:R-:W-:-:S04]  /*8b20*/  ISETP.GT.AND P1, PT, R3, 0x39, PT ;  /* 0x000000390300780c */ /* 0x000fc80003f24270 */
[----:B------:R-:W-:-:S13]  /*8b30*/  ISETP.GT.AND P5, PT, R0, RZ, P1 ;  /* 0x000000ff0000720c */ /* 0x000fda0000fa4270 */
[----:B------:R-:W-:Y:S01]  /*8b40*/  @P5 STG.E.U16 desc[UR36][R12.64+0x72], R85 ;  /* 0x000072550c005986 */ /* 0x000fe2000c101524 */
[----:B------:R-:W-:-:S13]  /*8b50*/  ISETP.GT.AND P5, PT, R0, 0x8, P2 ;  /* 0x000000080000780c */ /* 0x000fda00017a4270 */
[----:B------:R-:W-:Y:S01]  /*8b60*/  @P5 STG.E.U16 desc[UR36][R6.64+0x70], R86 ;  /* 0x0000705606005986 */ /* 0x000fe2000c101524 */
[----:B------:R-:W-:-:S13]  /*8b70*/  ISETP.GT.AND P5, PT, R0, 0x8, P1 ;  /* 0x000000080000780c */ /* 0x000fda0000fa4270 */
[----:B------:R0:W-:Y:S01]  /*8b80*/  @P5 STG.E.U16 desc[UR36][R6.64+0x72], R87 ;  /* 0x0000725706005986 */ /* 0x0001e2000c101524 */
[C---:B------:R-:W-:Y:S02]  /*8b90*/  ISETP.GT.AND P5, PT, R0.reuse, 0x80, P6 ;  /* 0x000000800000780c */ /* 0x040fe400037a4270 */
[----:B------:R-:W-:-:S11]  /*8ba0*/  ISETP.GT.AND P6, PT, R0, 0x88, P6 ;  /* 0x000000880000780c */ /* 0x000fd600037c4270 */
[----:B------:R-:W-:Y:S01]  /*8bb0*/  @P5 STG.E.U16 desc[UR36][R8.64], R24 ;  /* 0x0000001808005986 */ /* 0x000fe2000c101524 */
[----:B------:R-:W-:-:S04]  /*8bc0*/  ISETP.GT.AND P5, PT, R3, 0x1, PT ;  /* 0x000000010300780c */ /* 0x000fc80003fa4270 */
[----:B------:R-:W-:-:S13]  /*8bd0*/  ISETP.GT.AND P5, PT, R0, 0x80, P5 ;  /* 0x000000800000780c */ /* 0x000fda0002fa4270 */
[----:B0-----:R-:W-:Y:S02]  /*8be0*/  @P5 IMAD.MOV.U32 R6, RZ, RZ, R8 ;  /* 0x000000ffff065224 */ /* 0x001fe400078e0008 */
[----:B------:R-:W-:-:S05]  /*8bf0*/  @P5 IMAD.MOV.U32 R7, RZ, RZ, R9 ;  /* 0x000000ffff075224 */ /* 0x000fca00078e0009 */
[----:B------:R0:W-:Y:S01]  /*8c00*/  @P5 STG.E.U16 desc[UR36][R6.64+0x2], R25 ;  /* 0x0000021906005986 */ /* 0x0001e2000c101524 */
[----:B------:R-:W-:-:S03]  /*8c10*/  ISETP.NE.AND P5, PT, R20, RZ, PT ;  /* 0x000000ff1400720c */ /* 0x000fc60003fa5270 */
[----:B------:R-:W-:Y:S01]  /*8c20*/  @P6 STG.E.U16 desc[UR36][R10.64], R26 ;  /* 0x0000001a0a006986 */ /* 0x000fe2000c101524 */
[----:B------:R-:W-:-:S04]  /*8c30*/  ISETP.GT.AND P6, PT, R3, 0x1, PT ;  /* 0x000000010300780c */ /* 0x000fc80003fc4270 */
[----:B------:R-:W-:-:S13]  /*8c40*/  ISETP.GT.AND P6, PT, R0, 0x88, P6 ;  /* 0x000000880000780c */ /* 0x000fda00037c4270 */
[----:B------:R-:W-:Y:S01]  /*8c50*/  @P6 STG.E.U16 desc[UR36][R14.64+0x2], R27 ;  /* 0x0000021b0e006986 */ /* 0x000fe2000c101524 */
[----:B------:R-:W-:-:S04]  /*8c60*/  ISETP.GT.AND P6, PT, R3, 0x8, PT ;  /* 0x000000080300780c */ /* 0x000fc80003fc4270 */
[----:B------:R-:W-:-:S13]  /*8c70*/  ISETP.GT.AND P6, PT, R0, 0x80, P6 ;  /* 0x000000800000780c */ /* 0x000fda00037c4270 */
[----:B0-----:R-:W-:Y:S02]  /*8c80*/  @P6 IMAD.MOV.U32 R6, RZ, RZ, R8 ;  /* 0x000000ffff066224 */ /* 0x001fe400078e0008 */
[----:B------:R-:W-:-:S05]  /*8c90*/  @P6 IMAD.MOV.U32 R7, RZ, RZ, R9 ;  /* 0x000000ffff076224 */ /* 0x000fca00078e0009 */
[----:B------:R0:W-:Y:S01]  /*8ca0*/  @P6 STG.E.U16 desc[UR36][R6.64+0x10], R28 ;  /* 0x0000101c06006986 */ /* 0x0001e2000c101524 */
[----:B------:R-:W-:-:S04]  /*8cb0*/  ISETP.GT.AND P6, PT, R3, 0x9, PT ;  /* 0x000000090300780c */ /* 0x000fc80003fc4270 */
[----:B------:R-:W-:-:S13]  /*8cc0*/  ISETP.GT.AND P6, PT, R0, 0x80, P6 ;  /* 0x000000800000780c */ /* 0x000fda00037c4270 */
[----:B0-----:R-:W-:Y:S02]  /*8cd0*/  @P6 IMAD.MOV.U32 R6, RZ, RZ, R8 ;  /* 0x000000ffff066224 */ /* 0x001fe400078e0008 */
[----:B------:R-:W-:-:S05]  /*8ce0*/  @P6 IMAD.MOV.U32 R7, RZ, RZ, R9 ;  /* 0x000000ffff076224 */ /* 0x000fca00078e0009 */
[----:B------:R0:W-:Y:S01]  /*8cf0*/  @P6 STG.E.U16 desc[UR36][R6.64+0x12], R29 ;  /* 0x0000121d06006986 */ /* 0x0001e2000c101524 */
[----:B------:R-:W-:-:S04]  /*8d00*/  ISETP.GT.AND P6, PT, R3, 0x8, PT ;  /* 0x000000080300780c */ /* 0x000fc80003fc4270 */
[----:B------:R-:W-:-:S13]  /*8d10*/  ISETP.GT.AND P6, PT, R0, 0x88, P6 ;  /* 0x000000880000780c */ /* 0x000fda00037c4270 */
        /* <DEDUP_REMOVED lines=52> */
[C---:B------:R-:W-:Y:S02]  /*9060*/  ISETP.GT.AND P6, PT, R0.reuse, 0x80, P5 ;  /* 0x000000800000780c */ /* 0x040fe40002fc4270 */
[----:B------:R-:W-:-:S11]  /*9070*/  ISETP.GT.AND P5, PT, R0, 0x88, P5 ;  /* 0x000000880000780c */ /* 0x000fd60002fa4270 */
[----:B0-----:R-:W-:Y:S02]  /*9080*/  @P6 IMAD.MOV.U32 R6, RZ, RZ, R8 ;  /* 0x000000ffff066224 */ /* 0x001fe400078e0008 */
[----:B------:R-:W-:-:S05]  /*9090*/  @P6 IMAD.MOV.U32 R7, RZ, RZ, R9 ;  /* 0x000000ffff076224 */ /* 0x000fca00078e0009 */
[----:B------:R0:W-:Y:S01]  /*90a0*/  @P6 STG.E.U16 desc[UR36][R6.64+0x50], R44 ;  /* 0x0000502c06006986 */ /* 0x0001e2000c101524 */
[C---:B------:R-:W-:Y:S02]  /*90b0*/  ISETP.GT.AND P6, PT, R0.reuse, 0x80, P4 ;  /* 0x000000800000780c */ /* 0x040fe400027c4270 */
[----:B------:R-:W-:-:S11]  /*90c0*/  ISETP.GT.AND P4, PT, R0, 0x88, P4 ;  /* 0x000000880000780c */ /* 0x000fd60002784270 */
[----:B0-----:R-:W-:Y:S02]  /*90d0*/  @P6 IMAD.MOV.U32 R6, RZ, RZ, R8 ;  /* 0x000000ffff066224 */ /* 0x001fe400078e0008 */
[----:B------:R-:W-:-:S05]  /*90e0*/  @P6 IMAD.MOV.U32 R7, RZ, RZ, R9 ;  /* 0x000000ffff076224 */ /* 0x000fca00078e0009 */
[----:B------:R0:W-:Y:S04]  /*90f0*/  @P6 STG.E.U16 desc[UR36][R6.64+0x52], R45 ;  /* 0x0000522d06006986 */ /* 0x0001e8000c101524 */
[----:B------:R-:W-:Y:S01]  /*9100*/  @P5 STG.E.U16 desc[UR36][R4.64+0x50], R46 ;  /* 0x0000502e04005986 */ /* 0x000fe2000c101524 */
[C---:B------:R-:W-:Y:S02]  /*9110*/  ISETP.GT.AND P5, PT, R0.reuse, 0x80, P3 ;  /* 0x000000800000780c */ /* 0x040fe40001fa4270 */
[C---:B------:R-:W-:Y:S01]  /*9120*/  ISETP.GT.AND P3, PT, R0.reuse, 0x88, P3 ;  /* 0x000000880000780c */ /* 0x040fe20001f64270 */
[----:B------:R-:W-:Y:S01]  /*9130*/  @P4 STG.E.U16 desc[UR36][R4.64+0x52], R47 ;  /* 0x0000522f04004986 */ /* 0x000fe2000c101524 */
[C---:B------:R-:W-:Y:S02]  /*9140*/  ISETP.GT.AND P4, PT, R0.reuse, 0x80, P0 ;  /* 0x000000800000780c */ /* 0x040fe40000784270 */
[----:B------:R-:W-:-:S07]  /*9150*/  ISETP.GT.AND P0, PT, R0, 0x88, P0 ;  /* 0x000000880000780c */ /* 0x000fce0000704270 */
[----:B0-----:R-:W-:Y:S02]  /*9160*/  @P5 IMAD.MOV.U32 R6, RZ, RZ, R8 ;  /* 0x000000ffff065224 */ /* 0x001fe400078e0008 */
[----:B------:R-:W-:-:S05]  /*9170*/  @P5 IMAD.MOV.U32 R7, RZ, RZ, R9 ;  /* 0x000000ffff075224 */ /* 0x000fca00078e0009 */
[----:B------:R0:W-:Y:S01]  /*9180*/  @P5 STG.E.U16 desc[UR36][R6.64+0x60], R48 ;  /* 0x0000603006005986 */ /* 0x0001e2000c101524 */
[C---:B------:R-:W-:Y:S02]  /*9190*/  ISETP.GT.AND P5, PT, R0.reuse, 0x80, P2 ;  /* 0x000000800000780c */ /* 0x040fe400017a4270 */
[----:B------:R-:W-:Y:S01]  /*91a0*/  ISETP.GT.AND P2, PT, R0, 0x88, P2 ;  /* 0x000000880000780c */ /* 0x000fe20001744270 */
[----:B0-----:R-:W-:Y:S02]  /*91b0*/  @P4 IMAD.MOV.U32 R6, RZ, RZ, R8 ;  /* 0x000000ffff064224 */ /* 0x001fe400078e0008 */
[----:B------:R-:W-:-:S05]  /*91c0*/  @P4 IMAD.MOV.U32 R7, RZ, RZ, R9 ;  /* 0x000000ffff074224 */ /* 0x000fca00078e0009 */
[----:B------:R0:W-:Y:S01]  /*91d0*/  @P4 STG.E.U16 desc[UR36][R6.64+0x62], R49 ;  /* 0x0000623106004986 */ /* 0x0001e2000c101524 */
[C---:B------:R-:W-:Y:S02]  /*91e0*/  ISETP.GT.AND P4, PT, R0.reuse, 0x80, P1 ;  /* 0x000000800000780c */ /* 0x040fe40000f84270 */
[----:B------:R-:W-:Y:S01]  /*91f0*/  ISETP.GT.AND P1, PT, R0, 0x88, P1 ;  /* 0x000000880000780c */ /* 0x000fe20000f24270 */
[----:B------:R-:W-:Y:S04]  /*9200*/  @P3 STG.E.U16 desc[UR36][R4.64+0x60], R50 ;  /* 0x0000603204003986 */ /* 0x000fe8000c101524 */
[----:B------:R-:W-:Y:S01]  /*9210*/  @P0 STG.E.U16 desc[UR36][R4.64+0x62], R51 ;  /* 0x0000623304000986 */ /* 0x000fe2000c101524 */
[----:B0-----:R-:W-:Y:S02]  /*9220*/  @P5 IMAD.MOV.U32 R6, RZ, RZ, R8 ;  /* 0x000000ffff065224 */ /* 0x001fe400078e0008 */
[----:B------:R-:W-:-:S05]  /*9230*/  @P5 IMAD.MOV.U32 R7, RZ, RZ, R9 ;  /* 0x000000ffff075224 */ /* 0x000fca00078e0009 */
[----:B------:R0:W-:Y:S04]  /*9240*/  @P5 STG.E.U16 desc[UR36][R6.64+0x70], R52 ;  /* 0x0000703406005986 */ /* 0x0001e8000c101524 */
[----:B------:R1:W-:Y:S04]  /*9250*/  @P4 STG.E.U16 desc[UR36][R8.64+0x72], R53 ;  /* 0x0000723508004986 */ /* 0x0003e8000c101524 */
[----:B------:R1:W-:Y:S01]  /*9260*/  @P2 STG.E.U16 desc[UR36][R4.64+0x70], R54 ;  /* 0x0000703604002986 */ /* 0x0003e2000c101524 */
[----:B0-----:R-:W-:Y:S02]  /*9270*/  @P1 IMAD.MOV.U32 R6, RZ, RZ, R4 ;  /* 0x000000ffff061224 */ /* 0x001fe400078e0004 */
[----:B------:R-:W-:-:S05]  /*9280*/  @P1 IMAD.MOV.U32 R7, RZ, RZ, R5 ;  /* 0x000000ffff071224 */ /* 0x000fca00078e0005 */
[----:B------:R1:W-:Y:S02]  /*9290*/  @P1 STG.E.U16 desc[UR36][R6.64+0x72], R55 ;  /* 0x0000723706001986 */ /* 0x0003e4000c101524 */
.L_x_161:
[----:B------:R-:W-:Y:S05]  /*92a0*/  BSYNC B0 ;  /* 0x0000000000007941 */ /* 0x000fea0003800000 */
.L_x_37:
[----:B------:R-:W-:Y:S01]  /*92b0*/  ULDC UR4, c[0x0][0xc] ;  /* 0x0000030000047ab9 */ /* 0x000fe20000000800 */
[----:B------:R-:W-:Y:S01]  /*92c0*/  ULDC UR5, c[0x0][0x10] ;  /* 0x0000040000057ab9 */ /* 0x000fe20000000800 */
[----:B0-----:R-:W0:Y:S01]  /*92d0*/  LDC R3, c[0x0][0x14] ;  /* 0x00000500ff037b82 */ /* 0x001e220000000800 */
[----:B------:R-:W-:Y:S01]  /*92e0*/  UIMAD.WIDE.U32 UR4, UR4, UR5, URZ ;  /* 0x00000005040472a5 */ /* 0x000fe2000f8e003f */
[----:B------:R-:W-:Y:S01]  /*92f0*/  PRMT R0, RZ, 0x7610, R0 ;  /* 0x00007610ff007816 */ /* 0x000fe20000000000 */
[----:B------:R-:W-:Y:S02]  /*9300*/  IMAD.MOV.U32 R89, RZ, RZ, -0x1 ;  /* 0xffffffffff597424 */ /* 0x000fe400078e00ff */
[----:B------:R-:W-:Y:S02]  /*9310*/  IMAD.MOV.U32 R23, RZ, RZ, -0x1 ;  /* 0xffffffffff177424 */ /* 0x000fe400078e00ff */
[----:B0-----:R-:W-:-:S04]  /*9320*/  IMAD.WIDE.U32 R16, R3, UR4, R16 ;  /* 0x0000000403107c25 */ /* 0x001fc8000f8e0010 */
[----:B------:R-:W-:Y:S01]  /*9330*/  IMAD R3, R3, UR5, RZ ;  /* 0x0000000503037c24 */ /* 0x000fe2000f8e02ff */
[----:B------:R-:W-:Y:S02]  /*9340*/  ULDC.64 UR4, c[0x0][0x850] ;  /* 0x0002140000047ab9 */ /* 0x000fe40000000a00 */
[----:B------:R-:W-:Y:S01]  /*9350*/  ISETP.GE.U32.AND P0, PT, R16, UR4, PT ;  /* 0x0000000410007c0c */ /* 0x000fe2000bf06070 */
[----:B------:R-:W-:-:S05]  /*9360*/  IMAD.IADD R17, R17, 0x1, R3 ;  /* 0x0000000111117824 */ /* 0x000fca00078e0203 */
[----:B------:R-:W-:-:S13]  /*9370*/  ISETP.GE.U32.AND.EX P0, PT, R17, UR5, PT, P0 ;  /* 0x0000000511007c0c */ /* 0x000fda000bf06100 */
[----:B------:R-:W-:Y:S05]  /*9380*/  @P0 BRA `(.L_x_162) ;  /* 0x0000000400640947 */ /* 0x000fea0003800000 */
[----:B------:R-:W0:Y:S01]  /*9390*/  S2R R12, SR_CTAID.X ;  /* 0x00000000000c7919 */ /* 0x000e220000002500 */
[----:B------:R-:W2:Y:S01]  /*93a0*/  LDC.64 R10, c[0x0][0x828] ;  /* 0x00020a00ff0a7b82 */ /* 0x000ea20000000a00 */
[----:B------:R-:W-:Y:S01]  /*93b0*/  ULDC UR4, c[0x0][0x150] ;  /* 0x0000540000047ab9 */ /* 0x000fe20000000800 */
[----:B-1--4-:R-:W-:Y:S01]  /*93c0*/  IMAD.MOV.U32 R8, RZ, RZ, R16 ;  /* 0x000000ffff087224 */ /* 0x012fe200078e0010 */
[----:B------:R-:W1:Y:S01]  /*93d0*/  S2R R24, SR_CTAID.Y ;  /* 0x0000000000187919 */ /* 0x000e620000002600 */
[----:B------:R-:W-:-:S04]  /*93e0*/  IMAD.MOV.U32 R9, RZ, RZ, R17 ;  /* 0x000000ffff097224 */ /* 0x000fc800078e0011 */
[----:B------:R-:W4:Y:S08]  /*93f0*/  LDC R21, c[0x0][0x144] ;  /* 0x00005100ff157b82 */ /* 0x000f300000000800 */
[----:B------:R-:W1:Y:S08]  /*9400*/  LDC R0, c[0x0][0x830] ;  /* 0x00020c00ff007b82 */ /* 0x000e700000000800 */
[----:B------:R-:W1:Y:S01]  /*9410*/  LDC.64 R14, c[0x0][0x820] ;  /* 0x00020800ff0e7b82 */ /* 0x000e620000000a00 */
[----:B--2---:R-:W-:-:S04]  /*9420*/  ISETP.NE.U32.AND P0, PT, R10, RZ, PT ;  /* 0x000000ff0a00720c */ /* 0x004fc80003f05070 */
[----:B------:R-:W-:Y:S02]  /*9430*/  ISETP.NE.AND.EX P0, PT, R11, RZ, PT, P0 ;  /* 0x000000ff0b00720c */ /* 0x000fe40003f05300 */
[----:B0-----:R-:W-:-:S05]  /*9440*/  I2FP.F32.U32 R3, R12 ;  /* 0x0000000c00037245 */ /* 0x001fca0000201000 */
[----:B------:R-:W-:-:S04]  /*9450*/  FMUL R3, R3, UR4 ;  /* 0x0000000403037c20 */ /* 0x000fc80008400000 */
[----:B------:R0:W2:Y:S02]  /*9460*/  F2I.U32.TRUNC.NTZ R20, R3 ;  /* 0x0000000300147305 */ /* 0x0000a4000020f000 */
[----:B----4-:R-:W-:Y:S05]  /*9470*/  @!P0 BRA `(.L_x_163) ;  /* 0x0000000000288947 */ /* 0x010fea0003800000 */
[----:B0-----:R-:W0:Y:S02]  /*9480*/  LDC R3, c[0x0][0x834] ;  /* 0x00020d00ff037b82 */ /* 0x001e240000000800 */
        /* <DEDUP_REMOVED lines=9> */
.L_x_163:
[----:B------:R-:W4:Y:S01]  /*9520*/  LDC.64 R28, c[0x0][0x840] ;  /* 0x00021000ff1c7b82 */ /* 0x000f220000000a00 */
[-CC-:B-1----:R-:W-:Y:S01]  /*9530*/  SHF.R.U64 R23, R8, R0.reuse, R9.reuse ;  /* 0x0000000008177219 */ /* 0x182fe20000001209 */
[----:B--2---:R-:W-:Y:S01]  /*9540*/  IMAD.MOV R20, RZ, RZ, -R20 ;  /* 0x000000ffff147224 */ /* 0x004fe200078e0a14 */
[----:B------:R-:W-:Y:S01]  /*9550*/  SHF.R.U32.HI R0, RZ, R0, R9 ;  /* 0x00000000ff007219 */ /* 0x000fe20000011609 */
[----:B------:R-:W-:Y:S01]  /*9560*/  ULDC UR4, c[0x0][0x154] ;  /* 0x0000550000047ab9 */ /* 0x000fe20000000800 */
[----:B0-----:R-:W-:Y:S01]  /*9570*/  IADD3 R3, P0, RZ, -R23, RZ ;  /* 0x80000017ff037210 */ /* 0x001fe20007f1e0ff */
[----:B------:R-:W-:Y:S02]  /*9580*/  IMAD R21, R21, R20, R12 ;  /* 0x0000001415157224 */ /* 0x000fe400078e020c */
[----:B------:R-:W0:Y:S01]  /*9590*/  LDC R6, c[0x0][0x818] ;  /* 0x00020600ff067b82 */ /* 0x000e220000000800 */
[----:B------:R-:W-:Y:S02]  /*95a0*/  IMAD.MOV.U32 R7, RZ, RZ, 0x1 ;  /* 0x00000001ff077424 */ /* 0x000fe400078e00ff */
[----:B------:R-:W-:-:S04]  /*95b0*/  IMAD.X R5, RZ, RZ, ~R0, P0 ;  /* 0x000000ffff057224 */ /* 0x000fc800000e0e00 */
[-C--:B------:R-:W-:Y:S01]  /*95c0*/  IMAD R0, R5, R14.reuse, RZ ;  /* 0x0000000e05007224 */ /* 0x080fe200078e02ff */
[----:B------:R-:W1:Y:S01]  /*95d0*/  LDC R8, c[0x0][0x808] ;  /* 0x00020200ff087b82 */ /* 0x000e620000000800 */
[----:B------:R-:W-:-:S04]  /*95e0*/  IMAD.WIDE.U32 R4, R3, R14, R16 ;  /* 0x0000000e03047225 */ /* 0x000fc800078e0010 */
[----:B------:R-:W-:Y:S01]  /*95f0*/  IMAD R3, R3, R15, R0 ;  /* 0x0000000f03037224 */ /* 0x000fe200078e0200 */
[----:B------:R-:W-:Y:S02]  /*9600*/  I2FP.F32.U32 R0, R24 ;  /* 0x0000001800007245 */ /* 0x000fe40000201000 */
[----:B------:R-:W2:Y:S01]  /*9610*/  LDC R26, c[0x0][0x858] ;  /* 0x00021600ff1a7b82 */ /* 0x000ea20000000800 */
[----:B------:R-:W-:Y:S01]  /*9620*/  IMAD.IADD R3, R5, 0x1, R3 ;  /* 0x0000000105037824 */ /* 0x000fe200078e0203 */
[----:B----4-:R-:W-:Y:S01]  /*9630*/  ISETP.NE.U32.AND P0, PT, R28, RZ, PT ;  /* 0x000000ff1c00720c */ /* 0x010fe20003f05070 */
[----:B------:R-:W-:Y:S01]  /*9640*/  FMUL R0, R0, UR4 ;  /* 0x0000000400007c20 */ /* 0x000fe20008400000 */
[----:B------:R-:W-:Y:S02]  /*9650*/  IMAD.MOV.U32 R5, RZ, RZ, -0x1 ;  /* 0xffffffffff057424 */ /* 0x000fe400078e00ff */
[----:B------:R-:W-:Y:S01]  /*9660*/  ISETP.NE.AND.EX P0, PT, R29, RZ, PT, P0 ;  /* 0x000000ff1d00720c */ /* 0x000fe20003f05300 */
[----:B------:R4:W2:Y:S01]  /*9670*/  F2I.U32.TRUNC.NTZ R13, R0 ;  /* 0x00000000000d7305 */ /* 0x0008a2000020f000 */
[----:B------:R-:W3:Y:S01]  /*9680*/  LDC R15, c[0x0][0x148] ;  /* 0x00005200ff0f7b82 */ /* 0x000ee20000000800 */
[----:B0-----:R-:W-:-:S02]  /*9690*/  SHF.R.U64 R12, R4, R6, R3 ;  /* 0x00000006040c7219 */ /* 0x001fc40000001203 */
[----:B------:R-:W-:-:S05]  /*96a0*/  SHF.R.U32.HI R3, RZ, R6, R3 ;  /* 0x00000006ff037219 */ /* 0x000fca0000011603 */
[----:B------:R-:W0:Y:S01]  /*96b0*/  LDC R20, c[0x0][0x800] ;  /* 0x00020000ff147b82 */ /* 0x000e220000000800 */
[-CC-:B-1----:R-:W-:Y:S02]  /*96c0*/  SHF.R.U64 R10, R12, R8.reuse, R3.reuse ;  /* 0x000000080c0a7219 */ /* 0x182fe40000001203 */
[----:B------:R-:W-:-:S05]  /*96d0*/  SHF.R.U32.HI R3, RZ, R8, R3 ;  /* 0x00000008ff037219 */ /* 0x000fca0000011603 */
[----:B------:R-:W1:Y:S01]  /*96e0*/  LDC R27, c[0x0][0x848] ;  /* 0x00021200ff1b7b82 */ /* 0x000e620000000800 */
[-C--:B--2---:R-:W-:Y:S02]  /*96f0*/  SHF.L.U32 R4, R5, R26.reuse, RZ ;  /* 0x0000001a05047219 */ /* 0x084fe400000006ff */
[--C-:B------:R-:W-:Y:S02]  /*9700*/  SHF.R.U64 R14, R10, R26, R3.reuse ;  /* 0x0000001a0a0e7219 */ /* 0x100fe40000001203 */
[----:B------:R-:W-:Y:S02]  /*9710*/  LOP3.LUT R25, RZ, R4, RZ, 0x33, !PT ;  /* 0x00000004ff197212 */ /* 0x000fe400078e33ff */
[-C--:B------:R-:W-:Y:S01]  /*9720*/  SHF.R.U32.HI R5, RZ, R26.reuse, R3 ;  /* 0x0000001aff057219 */ /* 0x080fe20000011603 */
[----:B------:R-:W2:Y:S01]  /*9730*/  LDC R30, c[0x0][0x838] ;  /* 0x00020e00ff1e7b82 */ /* 0x000ea20000000800 */
[----:B------:R-:W-:Y:S01]  /*9740*/  SHF.L.U32 R88, R7, R26, RZ ;  /* 0x0000001a07587219 */ /* 0x000fe200000006ff */
[----:B------:R-:W-:-:S06]  /*9750*/  IMAD.MOV.U32 R4, RZ, RZ, R14 ;  /* 0x000000ffff047224 */ /* 0x000fcc00078e000e */
[----:B------:R-:W0:Y:S01]  /*9760*/  LDC R31, c[0x0][0x810] ;  /* 0x00020400ff1f7b82 */ /* 0x000e220000000800 */
[----:B----4-:R-:W-:Y:S05]  /*9770*/  @!P0 BRA `(.L_x_164) ;  /* 0x0000000000288947 */ /* 0x010fea0003800000 */
[----:B------:R-:W4:Y:S02]  /*9780*/  LDC R3, c[0x0][0x84c] ;  /* 0x00021300ff037b82 */ /* 0x000f240000000800 */
[----:B----4-:R-:W-:-:S05]  /*9790*/  IADD3 R3, P0, R14, R3, RZ ;  /* 0x000000030e037210 */ /* 0x010fca0007f1e0ff */
        /* <DEDUP_REMOVED lines=8> */
.L_x_164:
[----:B------:R-:W-:Y:S01]  /*9820*/  ISETP.NE.AND P0, PT, R2, 0x1, PT ;  /* 0x000000010200780c */ /* 0x000fe20003f05270 */
[----:B0-----:R-:W-:Y:S01]  /*9830*/  VIADD R7, R20, 0xffffffff ;  /* 0xffffffff14077836 */ /* 0x001fe20000000000 */
[----:B-1----:R-:W-:Y:S01]  /*9840*/  SHF.R.U64 R0, R4, R27, R5 ;  /* 0x0000001b04007219 */ /* 0x002fe20000001205 */
[----:B------:R-:W-:Y:S01]  /*9850*/  IMAD.MOV R13, RZ, RZ, -R13 ;  /* 0x000000ffff0d7224 */ /* 0x000fe200078e0a0d */
[----:B------:R-:W-:Y:S01]  /*9860*/  LOP3.LUT R5, R10, R25, RZ, 0xc0, !PT ;  /* 0x000000190a057212 */ /* 0x000fe200078ec0ff */
[----:B------:R-:W-:Y:S02]  /*9870*/  IMAD.MOV.U32 R4, RZ, RZ, 0x1 ;  /* 0x00000001ff047424 */ /* 0x000fe400078e00ff */
[----:B------:R-:W-:Y:S02]  /*9880*/  IMAD.MOV R3, RZ, RZ, -R0 ;  /* 0x000000ffff037224 */ /* 0x000fe400078e0a00 */
[----:B------:R-:W-:Y:S01]  /*9890*/  IMAD R88, R88, R0, R5 ;  /* 0x0000000058587224 */ /* 0x000fe200078e0205 */
[----:B------:R-:W-:Y:S01]  /*98a0*/  LOP3.LUT R5, R12, R7, RZ, 0xc0, !PT ;  /* 0x000000070c057212 */ /* 0x000fe200078ec0ff */
[----:B--2---:R-:W-:-:S02]  /*98b0*/  IMAD R0, R3, R30, R14 ;  /* 0x0000001e03007224 */ /* 0x004fc400078e020e */
[----:B---3--:R-:W-:Y:S02]  /*98c0*/  @P0 IMAD R21, R15, R13, R24 ;  /* 0x0000000d0f150224 */ /* 0x008fe400078e0218 */
[----:B------:R-:W-:Y:S01]  /*98d0*/  IMAD R3, R0, R20, R5 ;  /* 0x0000001400037224 */ /* 0x000fe200078e0205 */
[----:B------:R-:W-:Y:S01]  /*98e0*/  PRMT R0, R4, 0x7610, R0 ;  /* 0x0000761004007816 */ /* 0x000fe20000000000 */
[----:B------:R-:W-:-:S05]  /*98f0*/  IMAD R88, R88, R31, R21 ;  /* 0x0000001f58587224 */ /* 0x000fca00078e0215 */
[----:B------:R-:W-:Y:S02]  /*9900*/  SEL R89, R3, R88, !P0 ;  /* 0x0000005803597207 */ /* 0x000fe40004000000 */
[----:B------:R-:W-:-:S07]  /*9910*/  SEL R88, R88, R3, !P0 ;  /* 0x0000000358587207 */ /* 0x000fce0004000000 */
.L_x_162:
[----:B------:R-:W-:-:S13]  /*9920*/  LOP3.LUT P0, RZ, R0, 0xff, RZ, 0xc0, !PT ;  /* 0x000000ff00ff7812 */ /* 0x000fda000780c0ff */
[----:B------:R-:W-:Y:S05]  /*9930*/  @P0 BRA `(.L_x_165) ;  /* 0xffffff7400b40947 */ /* 0x000fea000383ffff */
[----:B------:R-:W-:Y:S05]  /*9940*/  EXIT ;  /* 0x000000000000794d */ /* 0x000fea0003800000 */
.L_x_4:
[----:B0-----:R-:W-:Y:S01]  /*9950*/  ULDC.64 UR4, c[0x0][0x850] ;  /* 0x0002140000047ab9 */ /* 0x001fe20000000a00 */
        /* <DEDUP_REMOVED lines=25> */
.L_x_167:
[-CC-:B------:R-:W-:Y:S01]  /*9af0*/  SHF.R.U64 R30, R10, R14.reuse, R11.reuse ;  /* 0x0000000e0a1e7219 */ /* 0x180fe2000000120b */
[----:B------:R-:W0:Y:S01]  /*9b00*/  LDC.64 R24, c[0x0][0x840] ;  /* 0x00021000ff187b82 */ /* 0x000e220000000a00 */
[----:B------:R-:W-:Y:S01]  /*9b10*/  SHF.R.U32.HI R5, RZ, R14, R11 ;  /* 0x0000000eff057219 */ /* 0x000fe2000001160b */
[----:B------:R-:W-:Y:S01]  /*9b20*/  ULDC UR4, c[0x0][0x150] ;  /* 0x0000540000047ab9 */ /* 0x000fe20000000800 */
[----:B------:R-:W-:Y:S02]  /*9b30*/  IADD3 R9, P0, RZ, -R30, RZ ;  /* 0x8000001eff097210 */ /* 0x000fe40007f1e0ff */
[----:B------:R-:W-:-:S03]  /*9b40*/  I2FP.F32.U32 R6, R4 ;  /* 0x0000000400067245 */ /* 0x000fc60000201000 */
[----:B------:R-:W1:Y:S01]  /*9b50*/  LDC R12, c[0x0][0x818] ;  /* 0x00020600ff0c7b82 */ /* 0x000e620000000800 */
[----:B------:R-:W-:Y:S02]  /*9b60*/  IMAD.X R5, RZ, RZ, ~R5, P0 ;  /* 0x000000ffff057224 */ /* 0x000fe400000e0e05 */
[----:B------:R-:W-:Y:S01]  /*9b70*/  FMUL R11, R6, UR4 ;  /* 0x00000004060b7c20 */ /* 0x000fe20008400000 */
[----:B------:R-:W-:Y:S01]  /*9b80*/  IMAD.WIDE.U32 R6, R9, R20, R16 ;  /* 0x0000001409067225 */ /* 0x000fe200078e0010 */
[----:B------:R-:W-:-:S03]  /*9b90*/  ULDC UR4, c[0x0][0x154] ;  /* 0x0000550000047ab9 */ /* 0x000fc60000000800 */
[----:B------:R-:W-:Y:S01]  /*9ba0*/  IMAD R8, R5, R20, RZ ;  /* 0x0000001405087224 */ /* 0x000fe200078e02ff */
[----:B------:R-:W2:Y:S01]  /*9bb0*/  LDC R13, c[0x0][0x144] ;  /* 0x00005100ff0d7b82 */ /* 0x000ea20000000800 */
[----:B------:R-:W3:Y:S02]  /*9bc0*/  F2I.U32.TRUNC.NTZ R11, R11 ;  /* 0x0000000b000b7305 */ /* 0x000ee4000020f000 */
[----:B------:R-:W-:Y:S02]  /*9bd0*/  IMAD R5, R9, R21, R8 ;  /* 0x0000001509057224 */ /* 0x000fe400078e0208 */
[----:B------:R-:W-:Y:S02]  /*9be0*/  IMAD.MOV.U32 R8, RZ, RZ, -0x1 ;  /* 0xffffffffff087424 */ /* 0x000fe400078e00ff */
[----:B------:R-:W-:Y:S01]  /*9bf0*/  IMAD.IADD R5, R7, 0x1, R5 ;  /* 0x0000000107057824 */ /* 0x000fe200078e0205 */
[----:B------:R-:W4:Y:S01]  /*9c00*/  LDC R20, c[0x0][0x808] ;  /* 0x00020200ff147b82 */ /* 0x000f220000000800 */
[----:B------:R-:W-:-:S02]  /*9c10*/  I2FP.F32.U32 R7, R3 ;  /* 0x0000000300077245 */ /* 0x000fc40000201000 */
[----:B0-----:R-:W-:-:S03]  /*9c20*/  ISETP.NE.U32.AND P0, PT, R24, RZ, PT ;  /* 0x000000ff1800720c */ /* 0x001fc60003f05070 */
[----:B------:R-:W-:Y:S01]  /*9c30*/  FMUL R7, R7, UR4 ;  /* 0x0000000407077c20 */ /* 0x000fe20008400000 */
[----:B------:R-:W-:Y:S01]  /*9c40*/  ISETP.NE.AND.EX P0, PT, R25, RZ, PT, P0 ;  /* 0x000000ff1900720c */ /* 0x000fe20003f05300 */
[----:B------:R-:W0:Y:S01]  /*9c50*/  LDC R9, c[0x0][0x858] ;  /* 0x00021600ff097b82 */ /* 0x000e220000000800 */
[-C--:B-1----:R-:W-:Y:S01]  /*9c60*/  SHF.R.U64 R10, R6, R12.reuse, R5 ;  /* 0x0000000c060a7219 */ /* 0x082fe20000001205 */
[----:B---3--:R-:W-:Y:S01]  /*9c70*/  IMAD.MOV R6, RZ, RZ, -R11 ;  /* 0x000000ffff067224 */ /* 0x008fe200078e0a0b */
[----:B------:R-:W-:Y:S02]  /*9c80*/  SHF.R.U32.HI R5, RZ, R12, R5 ;  /* 0x0000000cff057219 */ /* 0x000fe40000011605 */
[----:B------:R1:W3:Y:S03]  /*9c90*/  F2I.U32.TRUNC.NTZ R12, R7 ;  /* 0x00000007000c7305 */ /* 0x0002e6000020f000 */
[----:B------:R-:W1:Y:S01]  /*9ca0*/  LDC R14, c[0x0][0x148] ;  /* 0x00005200ff0e7b82 */ /* 0x000e620000000800 */
[----:B--2---:R-:W-:-:S02]  /*9cb0*/  IMAD R23, R13, R6, R4 ;  /* 0x000000060d177224 */ /* 0x004fc400078e0204 */
[----:B------:R-:W-:-:S05]  /*9cc0*/  IMAD.MOV.U32 R6, RZ, RZ, 0x1 ;  /* 0x00000001ff067424 */ /* 0x000fca00078e00ff */
[----:B------:R-:W2:Y:S01]  /*9cd0*/  LDC R21, c[0x0][0x800] ;  /* 0x00020000ff157b82 */ /* 0x000ea20000000800 */
[-CC-:B----4-:R-:W-:Y:S02]  /*9ce0*/  SHF.R.U64 R13, R10, R20.reuse, R5.reuse ;  /* 0x000000140a0d7219 */ /* 0x190fe40000001205 */
[----:B------:R-:W-:-:S05]  /*9cf0*/  SHF.R.U32.HI R4, RZ, R20, R5 ;  /* 0x00000014ff047219 */ /* 0x000fca0000011605 */
[----:B------:R-:W4:Y:S01]  /*9d00*/  LDC R22, c[0x0][0x848] ;  /* 0x00021200ff167b82 */ /* 0x000f220000000800 */
[-CC-:B0-----:R-:W-:Y:S02]  /*9d10*/  SHF.R.U64 R15, R13, R9.reuse, R4.reuse ;  /* 0x000000090d0f7219 */ /* 0x181fe40000001204 */
[-C--:B------:R-:W-:Y:S02]  /*9d20*/  SHF.L.U32 R8, R8, R9.reuse, RZ ;  /* 0x0000000908087219 */ /* 0x080fe400000006ff */
[-C--:B------:R-:W-:Y:S01]  /*9d30*/  SHF.R.U32.HI R5, RZ, R9.reuse, R4 ;  /* 0x00000009ff057219 */ /* 0x080fe20000011604 */
[----:B------:R-:W-:Y:S01]  /*9d40*/  IMAD.MOV.U32 R4, RZ, RZ, R15 ;  /* 0x000000ffff047224 */ /* 0x000fe200078e000f */
[----:B------:R-:W-:Y:S01]  /*9d50*/  SHF.L.U32 R20, R6, R9, RZ ;  /* 0x0000000906147219 */ /* 0x000fe200000006ff */
[----:B------:R-:W0:Y:S01]  /*9d60*/  LDC R26, c[0x0][0x838] ;  /* 0x00020e00ff1a7b82 */ /* 0x000e220000000800 */
[----:B------:R-:W-:-:S07]  /*9d70*/  LOP3.LUT R28, RZ, R8, RZ, 0x33, !PT ;  /* 0x00000008ff1c7212 */ /* 0x000fce00078e33ff */
[----:B------:R-:W0:Y:S01]  /*9d80*/  LDC R32, c[0x0][0x810] ;  /* 0x00020400ff207b82 */ /* 0x000e220000000800 */
[----:B-1-3--:R-:W-:Y:S05]  /*9d90*/  @!P0 BRA `(.L_x_168) ;  /* 0x0000000000288947 */ /* 0x00afea0003800000 */
[----:B------:R-:W1:Y:S02]  /*9da0*/  LDC R4, c[0x0][0x84c] ;  /* 0x00021300ff047b82 */ /* 0x000e640000000800 */
[----:B-1----:R-:W-:-:S05]  /*9db0*/  IADD3 R9, P0, R15, R4, RZ ;  /* 0x000000040f097210 */ /* 0x002fca0007f1e0ff */
        /* <DEDUP_REMOVED lines=8> */
.L_x_168:
[----:B------:R-:W-:Y:S01]  /*9e40*/  ISETP.NE.AND P0, PT, R2, 0x1, PT ;  /* 0x000000010200780c */ /* 0x000fe20003f05270 */
[----:B--2---:R-:W-:Y:S01]  /*9e50*/  VIADD R7, R21, 0xffffffff ;  /* 0xffffffff15077836 */ /* 0x004fe20000000000 */
[----:B----4-:R-:W-:Y:S01]  /*9e60*/  SHF.R.U64 R5, R4, R22, R5 ;  /* 0x0000001604057219 */ /* 0x010fe20000001205 */
[----:B------:R-:W-:Y:S01]  /*9e70*/  IMAD.MOV R12, RZ, RZ, -R12 ;  /* 0x000000ffff0c7224 */ /* 0x000fe200078e0a0c */
[----:B------:R-:W-:Y:S02]  /*9e80*/  LOP3.LUT R4, R13, R28, RZ, 0xc0, !PT ;  /* 0x0000001c0d047212 */ /* 0x000fe400078ec0ff */
[----:B------:R-:W-:Y:S01]  /*9e90*/  LOP3.LUT R10, R10, R7, RZ, 0xc0, !PT ;  /* 0x000000070a0a7212 */ /* 0x000fe200078ec0ff */
[----:B------:R-:W-:Y:S02]  /*9ea0*/  IMAD.MOV R6, RZ, RZ, -R5 ;  /* 0x000000ffff067224 */ /* 0x000fe400078e0a05 */
[----:B------:R-:W-:-:S04]  /*9eb0*/  IMAD R4, R20, R5, R4 ;  /* 0x0000000514047224 */ /* 0x000fc800078e0204 */
[----:B------:R-:W-:Y:S02]  /*9ec0*/  @P0 IMAD R23, R14, R12, R3 ;  /* 0x0000000c0e170224 */ /* 0x000fe400078e0203 */
[----:B0-----:R-:W-:Y:S02]  /*9ed0*/  IMAD R3, R6, R26, R15 ;  /* 0x0000001a06037224 */ /* 0x001fe400078e020f */
[----:B------:R-:W-:Y:S02]  /*9ee0*/  IMAD R32, R4, R32, R23 ;  /* 0x0000002004207224 */ /* 0x000fe400078e0217 */
[----:B------:R-:W-:Y:S02]  /*9ef0*/  IMAD R3, R3, R21, R10 ;  /* 0x0000001503037224 */ /* 0x000fe400078e020a */
[----:B------:R-:W-:-:S03]  /*9f00*/  IMAD.MOV.U32 R6, RZ, RZ, 0x1 ;  /* 0x00000001ff067424 */ /* 0x000fc600078e00ff */
[----:B------:R-:W-:Y:S02]  /*9f10*/  SEL R31, R3, R32, !P0 ;  /* 0x00000020031f7207 */ /* 0x000fe40004000000 */
[----:B------:R-:W-:-:S07]  /*9f20*/  SEL R32, R32, R3, !P0 ;  /* 0x0000000320207207 */ /* 0x000fce0004000000 */
.L_x_166:
[----:B------:R-:W-:-:S08]  /*9f30*/  NOP ;  /* 0x0000000000007918 */ /* 0x000fd00000000000 */
[----:B------:R-:W0:-:S00]  /*9f40*/  USETMAXREG.DEALLOC.CTAPOOL 0x28 ;  /* 0x00000028000079c8 */ /* 0x000e0000080e0500 */
[----:B0-----:R-:W-:-:S13]  /*9f50*/  ISETP.NE.AND P0, PT, R0, RZ, PT ;  /* 0x000000ff0000720c */ /* 0x001fda0003f05270 */
[----:B------:R-:W-:Y:S05]  /*9f60*/  @P0 EXIT ;  /* 0x000000000000094d */ /* 0x000fea0003800000 */
[----:B------:R-:W-:Y:S01]  /*9f70*/  LOP3.LUT P0, RZ, R6, 0xff, RZ, 0xc0, !PT ;  /* 0x000000ff06ff7812 */ /* 0x000fe2000780c0ff */
[----:B------:R-:W-:Y:S02]  /*9f80*/  IMAD.MOV.U32 R29, RZ, RZ, 0x1 ;  /* 0x00000001ff1d7424 */ /* 0x000fe400078e00ff */
[----:B------:R-:W-:-:S10]  /*9f90*/  IMAD.MOV.U32 R28, RZ, RZ, RZ ;  /* 0x000000ffff1c7224 */ /* 0x000fd400078e00ff */
[----:B------:R-:W-:Y:S05]  /*9fa0*/  @!P0 BRA `(.L_x_169) ;  /* 0x0000000c00f88947 */ /* 0x000fea0003800000 */
[----:B------:R-:W0:Y:S01]  /*9fb0*/  LDC R0, c[0x0][0x28c] ;  /* 0x0000a300ff007b82 */ /* 0x000e220000000800 */
[C---:B------:R-:W-:Y:S01]  /*9fc0*/  LOP3.LUT P1, RZ, R18.reuse, 0x7f, RZ, 0xc0, !PT ;  /* 0x0000007f12ff7812 */ /* 0x040fe2000782c0ff */
[----:B------:R-:W-:Y:S01]  /*9fd0*/  ULDC UR41, c[0x0][0x858] ;  /* 0x0002160000297ab9 */ /* 0x000fe20000000800 */
[----:B------:R-:W-:Y:S01]  /*9fe0*/  LOP3.LUT P0, RZ, R18, 0x1f, RZ, 0xc0, !PT ;  /* 0x0000001f12ff7812 */ /* 0x000fe2000780c0ff */
[----:B------:R-:W-:Y:S01]  /*9ff0*/  UMOV UR5, 0xffffffff ;  /* 0xffffffff00057882 */ /* 0x000fe20000000000 */
[----:B------:R-:W-:Y:S01]  /*a000*/  LOP3.LUT R27, R27, 0xfffffffd, RZ, 0xc0, !PT ;  /* 0xfffffffd1b1b7812 */ /* 0x000fe200078ec0ff */
[----:B------:R-:W-:Y:S01]  /*a010*/  ULDC UR4, c[0x0][0xc] ;  /* 0x0000030000047ab9 */ /* 0x000fe20000000800 */
[----:B------:R-:W-:Y:S01]  /*a020*/  PLOP3.LUT P0, PT, P0, P1, PT, 0x8a, 0x0 ;  /* 0x000000000000781c */ /* 0x000fe20000703172 */
[----:B------:R-:W-:Y:S01]  /*a030*/  USHF.L.U32 UR42, UR5, UR41, URZ ;  /* 0x00000029052a7299 */ /* 0x000fe2000800063f */
[----:B------:R-:W-:Y:S01]  /*a040*/  BSSY B6, `(.L_x_169) ;  /* 0x00000f4000067945 */ /* 0x000fe20003800000 */
[----:B------:R-:W-:Y:S01]  /*a050*/  UMOV UR6, 0x1 ;  /* 0x0000000100067882 */ /* 0x000fe20000000000 */
[----:B------:R-:W-:Y:S01]  /*a060*/  ULDC UR5, c[0x0][0x10] ;  /* 0x0000040000057ab9 */ /* 0x000fe20000000800 */
[----:B------:R-:W-:Y:S01]  /*a070*/  USHF.L.U32 UR41, UR6, UR41, URZ ;  /* 0x0000002906297299 */ /* 0x000fe2000800063f */
[----:B------:R-:W-:Y:S01]  /*a080*/  IMAD.MOV.U32 R24, RZ, RZ, 0x1 ;  /* 0x00000001ff187424 */ /* 0x000fe200078e00ff */
[----:B------:R-:W-:Y:S01]  /*a090*/  @P1 LOP3.LUT R27, R27, 0x2, RZ, 0xfc, !PT ;  /* 0x000000021b1b1812 */ /* 0x000fe200078efcff */
[----:B------:R-:W-:Y:S01]  /*a0a0*/  UIMAD.WIDE.U32 UR4, UR4, UR5, URZ ;  /* 0x00000005040472a5 */ /* 0x000fe2000f8e003f */
[----:B------:R-:W-:Y:S01]  /*a0b0*/  LOP3.LUT R26, R19, 0x2, RZ, 0xfc, !PT ;  /* 0x00000002131a7812 */ /* 0x000fe200078efcff */
[----:B------:R-:W-:Y:S01]  /*a0c0*/  ULDC UR6, c[0x0][0x14] ;  /* 0x0000050000067ab9 */ /* 0x000fe20000000800 */
[----:B------:R-:W-:Y:S01]  /*a0d0*/  LOP3.LUT R27, R27, 0xfffffffe, RZ, 0xc0, !PT ;  /* 0xfffffffe1b1b7812 */ /* 0x000fe200078ec0ff */
[----:B------:R-:W-:Y:S01]  /*a0e0*/  UIMAD.WIDE.U32 UR38, UR4, UR6, URZ ;  /* 0x00000006042672a5 */ /* 0x000fe2000f8e003f */
[----:B------:R-:W-:Y:S01]  /*a0f0*/  IMAD.MOV.U32 R28, RZ, RZ, RZ ;  /* 0x000000ffff1c7224 */ /* 0x000fe200078e00ff */
[----:B------:R-:W-:Y:S01]  /*a100*/  UIMAD UR43, UR5, UR6, URZ ;  /* 0x00000006052b72a4 */ /* 0x000fe2000f8e023f */
[----:B------:R-:W-:Y:S01]  /*a110*/  @P0 LOP3.LUT R27, R27, 0x1, RZ, 0xfc, !PT ;  /* 0x000000011b1b0812 */ /* 0x000fe200078efcff */
[----:B------:R-:W-:Y:S01]  /*a120*/  IMAD.MOV.U32 R29, RZ, RZ, 0x1 ;  /* 0x00000001ff1d7424 */ /* 0x000fe200078e00ff */
[----:B------:R-:W-:Y:S01]  /*a130*/  ULDC UR40, c[0x0][0x800] ;  /* 0x0002000000287ab9 */ /* 0x000fe20000000800 */
[----:B0-----:R-:W-:Y:S01]  /*a140*/  VIADD R0, R0, 0x3f ;  /* 0x0000003f00007836 */ /* 0x001fe20000000000 */
[----:B------:R-:W-:-:S02]  /*a150*/  UIADD3 UR40, UR40, -0x1, URZ ;  /* 0xffffffff28287890 */ /* 0x000fc4000fffe03f */
[----:B------:R-:W-:Y:S02]  /*a160*/  ULOP3.LUT UR42, URZ, UR42, URZ, 0x33, !UPT ;  /* 0x0000002a3f2a7292 */ /* 0x000fe4000f8e333f */
[----:B------:R-:W-:Y:S01]  /*a170*/  SHF.R.S32.HI R3, RZ, 0x1f, R0 ;  /* 0x0000001fff037819 */ /* 0x000fe20000011400 */
[----:B------:R-:W-:Y:S01]  /*a180*/  UIADD3 UR43, UR39, UR43, URZ ;  /* 0x0000002b272b7290 */ /* 0x000fe2000fffe03f */
[----:B------:R-:W-:Y:S02]  /*a190*/  ULDC.64 UR36, c[0x0][0x198] ;  /* 0x0000660000247ab9 */ /* 0x000fe40000000a00 */
[----:B------:R-:W-:-:S04]  /*a1a0*/  LEA.HI R3, R3, R0, RZ, 0x6 ;  /* 0x0000000003037211 */ /* 0x000fc800078f30ff */
[----:B------:R-:W-:-:S05]  /*a1b0*/  SHF.R.S32.HI R25, RZ, 0x6, R3 ;  /* 0x00000006ff197819 */ /* 0x000fca0000011403 */
[----:B------:R-:W-:-:S07]  /*a1c0*/  VIADD R23, R25, 0x1 ;  /* 0x0000000119177836 */ /* 0x000fce0000000000 */
.L_x_186:
[----:B------:R-:W0:Y:S01]  /*a1d0*/  S2R R3, SR_CgaCtaId ;  /* 0x0000000000037919 */ /* 0x000e220000008800 */
[----:B------:R-:W-:-:S04]  /*a1e0*/  MOV R22, 0x400 ;  /* 0x0000040000167802 */ /* 0x000fc80000000f00 */
[----:B0-----:R-:W-:-:S05]  /*a1f0*/  LEA R22, R3, R22, 0x18 ;  /* 0x0000001603167211 */ /* 0x001fca00078ec0ff */
[----:B------:R-:W-:-:S05]  /*a200*/  VIADD R0, R22, 0x800 ;  /* 0x0000080016007836 */ /* 0x000fca0000000000 */
[----:B------:R-:W-:-:S13]  /*a210*/  LOP3.LUT P0, RZ, R0, 0x1bf, RZ, 0xc0, !PT ;  /* 0x000001bf00ff7812 */ /* 0x000fda000780c0ff */
[----:B------:R-:W-:Y:S05]  /*a220*/  @!P0 BRA `(.L_x_170) ;  /* 0x0000000000408947 */ /* 0x000fea0003800000 */
[----:B------:R-:W-:Y:S01]  /*a230*/  MOV R14, 0x0 ;  /* 0x00000000000e7802 */ /* 0x000fe20000000f00 */
[----:B------:R-:W-:Y:S01]  /*a240*/  ULDC.64 UR4, c[0x4][0x70] ;  /* 0x01001c0000047ab9 */ /* 0x000fe20000000a00 */
[----:B------:R-:W-:Y:S01]  /*a250*/  ULDC.64 UR6, c[0x4][0x8] ;  /* 0x0100020000067ab9 */ /* 0x000fe20000000a00 */
[----:B------:R-:W-:Y:S02]  /*a260*/  IMAD.U32 R4, RZ, RZ, UR4 ;  /* 0x00000004ff047e24 */ /* 0x000fe4000f8e00ff */
[----:B------:R-:W-:Y:S01]  /*a270*/  IMAD.U32 R5, RZ, RZ, UR5 ;  /* 0x00000005ff057e24 */ /* 0x000fe2000f8e00ff */
[----:B------:R-:W0:Y:S01]  /*a280*/  LDC.64 R14, c[0x4][R14] ;  /* 0x010000000e0e7b82 */ /* 0x000e220000000a00 */
[----:B------:R-:W-:Y:S01]  /*a290*/  ULDC.64 UR4, c[0x4][0x78] ;  /* 0x01001e0000047ab9 */ /* 0x000fe20000000a00 */
[----:B------:R-:W-:Y:S02]  /*a2a0*/  IMAD.U32 R10, RZ, RZ, UR6 ;  /* 0x00000006ff0a7e24 */ /* 0x000fe4000f8e00ff */
[----:B------:R-:W-:-:S02]  /*a2b0*/  IMAD.U32 R6, RZ, RZ, UR4 ;  /* 0x00000004ff067e24 */ /* 0x000fc4000f8e00ff */
[----:B------:R-:W-:Y:S02]  /*a2c0*/  IMAD.U32 R7, RZ, RZ, UR5 ;  /* 0x00000005ff077e24 */ /* 0x000fe4000f8e00ff */
[----:B------:R-:W-:Y:S02]  /*a2d0*/  IMAD.U32 R11, RZ, RZ, UR7 ;  /* 0x00000007ff0b7e24 */ /* 0x000fe4000f8e00ff */
[----:B------:R-:W-:Y:S02]  /*a2e0*/  IMAD.MOV.U32 R8, RZ, RZ, 0x70 ;  /* 0x00000070ff087424 */ /* 0x000fe400078e00ff */
[----:B------:R-:W-:Y:S02]  /*a2f0*/  IMAD.MOV.U32 R12, RZ, RZ, 0x1 ;  /* 0x00000001ff0c7424 */ /* 0x000fe400078e00ff */
[----:B------:R-:W-:-:S07]  /*a300*/  IMAD.MOV.U32 R13, RZ, RZ, RZ ;  /* 0x000000ffff0d7224 */ /* 0x000fce00078e00ff */
[----:B------:R-:W-:-:S07]  /*a310*/  LEPC R20, `(.L_x_170) ;  /* 0x000000001014794e */ /* 0x000fce0000000000 */
[----:B0-----:R-:W-:Y:S05]  /*a320*/  CALL.ABS.NOINC R14 ;  /* 0x000000000e007343 */ /* 0x001fea0003c00000 */
.L_x_170:
        /* <DEDUP_REMOVED lines=19> */
.L_x_171:
[----:B------:R-:W0:Y:S02]  /*a460*/  LDC R0, c[0x0][0x28c] ;  /* 0x0000a300ff007b82 */ /* 0x000e240000000800 */
[----:B0-----:R-:W-:-:S13]  /*a470*/  ISETP.GE.AND P0, PT, R0, 0x1, PT ;  /* 0x000000010000780c */ /* 0x001fda0003f06270 */
[----:B------:R-:W-:Y:S05]  /*a480*/  @!P0 BRA `(.L_x_172) ;  /* 0x0000000400048947 */ /* 0x000fea0003800000 */
[----:B------:R-:W-:Y:S01]  /*a490*/  BSSY B0, `(.L_x_172) ;  /* 0x0000040000007945 */ /* 0x000fe20003800000 */
[----:B------:R-:W-:Y:S02]  /*a4a0*/  IMAD.SHL.U32 R31, R31, 0x40, RZ ;  /* 0x000000401f1f7824 */ /* 0x000fe400078e00ff */
[----:B------:R-:W-:Y:S02]  /*a4b0*/  IMAD.SHL.U32 R32, R32, 0x100, RZ ;  /* 0x0000010020207824 */ /* 0x000fe400078e00ff */
[----:B------:R-:W-:Y:S02]  /*a4c0*/  IMAD.MOV.U32 R8, RZ, RZ, RZ ;  /* 0x000000ffff087224 */ /* 0x000fe400078e00ff */
[----:B------:R-:W-:Y:S02]  /*a4d0*/  IMAD.MOV.U32 R0, RZ, RZ, R23 ;  /* 0x000000ffff007224 */ /* 0x000fe400078e0017 */
[----:B------:R-:W-:Y:S02]  /*a4e0*/  IMAD.MOV.U32 R3, RZ, RZ, R29 ;  /* 0x000000ffff037224 */ /* 0x000fe400078e001d */
[----:B------:R-:W-:-:S07]  /*a4f0*/  IMAD.MOV.U32 R5, RZ, RZ, R28 ;  /* 0x000000ffff057224 */ /* 0x000fce00078e001c */
.L_x_181:
[----:B------:R-:W-:Y:S01]  /*a500*/  IMAD R7, R5, 0x8, R22 ;  /* 0x0000000805077824 */ /* 0x000fe200078e0216 */
[----:B------:R-:W-:Y:S01]  /*a510*/  SHF.L.U32 R4, R3, 0x1f, RZ ;  /* 0x0000001f03047819 */ /* 0x000fe200000006ff */
[----:B------:R-:W-:Y:S01]  /*a520*/  BSSY B1, `(.L_x_173) ;  /* 0x0000005000017945 */ /* 0x000fe20003800000 */
[----:B------:R-:W-:Y:S02]  /*a530*/  LOP3.LUT P1, RZ, R18, 0x7f, RZ, 0xc0, !PT ;  /* 0x0000007f12ff7812 */ /* 0x000fe4000782c0ff */
[----:B------:R-:W0:Y:S11]  /*a540*/  SYNCS.PHASECHK.TRANS64.TRYWAIT P0, [R7+URZ+0x48], R4 ;  /* 0x00004804070075a7 */ /* 0x000e36000800017f */
[----:B------:R-:W1:Y:S01]  /*a550*/  @!P1 LDC R6, c[0x0][0x70c] ;  /* 0x0001c300ff069b82 */ /* 0x000e620000000800 */
[----:B0-----:R-:W-:Y:S05]  /*a560*/  @!P0 BRA `(.L_x_174) ;  /* 0x0000001000588947 */ /* 0x001fea0003800000 */
.L_x_202:
[----:B------:R-:W-:Y:S05]  /*a570*/  BSYNC B1 ;  /* 0x0000000000017941 */ /* 0x000fea0003800000 */
.L_x_173:
[----:B------:R-:W-:Y:S02]  /*a580*/  LOP3.LUT P0, RZ, R18, 0x7f, RZ, 0xc0, !PT ;  /* 0x0000007f12ff7812 */ /* 0x000fe4000780c0ff */
[----:B0-----:R-:W-:-:S11]  /*a590*/  PRMT R4, R26, 0x9910, RZ ;  /* 0x000099101a047816 */ /* 0x001fd600000000ff */
[----:B-1----:R0:W-:Y:S01]  /*a5a0*/  @!P0 SYNCS.ARRIVE.TRANS64 RZ, [R7+URZ], R6 ;  /* 0x0000000607ff89a7 */ /* 0x0021e2000800003f */
[----:B------:R-:W-:-:S13]  /*a5b0*/  ISETP.NE.AND P0, PT, R4, 0x2, PT ;  /* 0x000000020400780c */ /* 0x000fda0003f05270 */
[----:B0-----:R-:W-:Y:S05]  /*a5c0*/  @P0 BRA `(.L_x_175) ;  /* 0x0000000000040947 */ /* 0x001fea0003800000 */
[----:B------:R-:W-:Y:S01]  /*a5d0*/  BPT.TRAP 0x1 ;  /* 0x000000040000795c */ /* 0x000fe20000300000 */
.L_x_175:
[----:B------:R-:W-:Y:S01]  /*a5e0*/  LOP3.LUT P0, RZ, R27, 0x1, RZ, 0xc0, !PT ;  /* 0x000000011bff7812 */ /* 0x000fe2000780c0ff */
[----:B------:R-:W-:-:S12]  /*a5f0*/  BSSY B1, `(.L_x_176) ;  /* 0x0000003000017945 */ /* 0x000fd80003800000 */
[----:B------:R-:W-:Y:S05]  /*a600*/  @P0 BRA `(.L_x_177) ;  /* 0x0000000000040947 */ /* 0x000fea0003800000 */
[----:B------:R-:W-:Y:S01]  /*a610*/  BPT.TRAP 0x1 ;  /* 0x000000040000795c */ /* 0x000fe20000300000 */
.L_x_177:
[----:B------:R-:W-:Y:S05]  /*a620*/  BSYNC B1 ;  /* 0x0000000000017941 */ /* 0x000fea0003800000 */
.L_x_176:
[----:B------:R-:W-:-:S03]  /*a630*/  UMOV UR4, 0xffffffff ;  /* 0xffffffff00047882 */ /* 0x000fc60000000000 */
[----:B------:R-:W-:Y:S05]  /*a640*/  BRA.DIV UR4, `(.L_x_178) ;  /* 0x0000001204347947 */ /* 0x000fea000b800000 */
[----:B------:R-:W-:-:S13]  /*a650*/  ELECT P6, URZ, PT ;  /* 0x00000000003f782f */ /* 0x000fda00038c0000 */
.L_x_205:
[----:B------:R-:W-:Y:S04]  /*a660*/  BSSY B1, `(.L_x_179) ;  /* 0x0000019000017945 */ /* 0x000fe80003800000 */
[----:B------:R-:W-:Y:S05]  /*a670*/  @!P6 BRA `(.L_x_180) ;  /* 0x00000000005ce947 */ /* 0x000fea0003800000 */
[--C-:B------:R-:W-:Y:S01]  /*a680*/  IMAD R4, R5, 0x4000, R22.reuse ;  /* 0x0000400005047824 */ /* 0x100fe200078e0216 */
[----:B------:R-:W-:Y:S01]  /*a690*/  R2UR UR9, R7 ;  /* 0x00000000070972ca */ /* 0x000fe200000e0000 */
[----:B------:R-:W-:Y:S01]  /*a6a0*/  UIADD3 UR4, UP0, UR36, 0xf0, URZ ;  /* 0x000000f024047890 */ /* 0x000fe2000ff1e03f */
[----:B------:R-:W-:Y:S01]  /*a6b0*/  R2UR UR11, R32 ;  /* 0x00000000200b72ca */ /* 0x000fe200000e0000 */
[----:B------:R-:W-:Y:S01]  /*a6c0*/  UIADD3 UR16, UP1, UR36, 0x1f0, URZ ;  /* 0x000001f024107890 */ /* 0x000fe2000ff3e03f */
[----:B------:R-:W-:Y:S01]  /*a6d0*/  R2UR UR5, R4 ;  /* 0x00000000040572ca */ /* 0x000fe200000e0000 */
[----:B------:R-:W-:Y:S01]  /*a6e0*/  IMAD R4, R5, 0x2000, R22 ;  /* 0x0000200005047824 */ /* 0x000fe200078e0216 */
[----:B------:R-:W-:Y:S01]  /*a6f0*/  R2UR UR10, R8 ;  /* 0x00000000080a72ca */ /* 0x000fe200000e0000 */
[----:B------:R-:W-:Y:S01]  /*a700*/  UIADD3.X UR17, URZ, UR37, URZ, UP1, !UPT ;  /* 0x000000253f117290 */ /* 0x000fe20008ffe43f */
[----:B------:R-:W-:Y:S01]  /*a710*/  R2UR UR12, R30 ;  /* 0x000000001e0c72ca */ /* 0x000fe200000e0000 */
[----:B------:R-:W-:Y:S01]  /*a720*/  UMOV UR6, 0x0 ;  /* 0x0000000000067882 */ /* 0x000fe20000000000 */
[----:B------:R-:W-:Y:S01]  /*a730*/  R2UR UR8, R4 ;  /* 0x00000000040872ca */ /* 0x000fe200000e0000 */
[----:B------:R-:W-:Y:S01]  /*a740*/  UMOV UR7, 0x10000000 ;  /* 0x1000000000077882 */ /* 0x000fe20000000000 */
[----:B------:R-:W-:-:S05]  /*a750*/  R2UR UR15, R31 ;  /* 0x000000001f0f72ca */ /* 0x000fca00000e0000 */
[----:B------:R-:W-:Y:S02]  /*a760*/  UIADD3 UR13, UR5, 0x800, URZ ;  /* 0x00000800050d7890 */ /* 0x000fe4000fffe03f */
[----:B------:R-:W-:-:S04]  /*a770*/  UIADD3.X UR5, URZ, UR37, URZ, UP0, !UPT ;  /* 0x000000253f057290 */ /* 0x000fc800087fe43f */
[----:B------:R-:W-:-:S03]  /*a780*/  UIADD3 UR14, UR8, 0x24800, URZ ;  /* 0x00024800080e7890 */ /* 0x000fc6000fffe03f */
[----:B------:R-:W-:Y:S02]  /*a790*/  UMOV UR8, UR13 ;  /* 0x0000000d00087c82 */ /* 0x000fe40008000000 */
[----:B------:R0:W-:Y:S02]  /*a7a0*/  UTMALDG.3D [UR8], [UR4], desc[UR6] ;  /* 0x00000608040075b4 */ /* 0x0001e40008011000 */
[----:B0-----:R-:W-:Y:S01]  /*a7b0*/  UMOV UR11, UR15 ;  /* 0x0000000f000b7c82 */ /* 0x001fe20008000000 */
[----:B------:R-:W-:Y:S02]  /*a7c0*/  UMOV UR8, UR14 ;  /* 0x0000000e00087c82 */ /* 0x000fe40008000000 */
[----:B------:R0:W-:Y:S02]  /*a7d0*/  UTMALDG.3D [UR8], [UR16], desc[UR6] ;  /* 0x00000608100075b4 */ /* 0x0001e40008011000 */
[----:B0-----:R-:W-:Y:S01]  /*a7e0*/  NOP ;  /* 0x0000000000007918 */ /* 0x001fe20000000000 */
.L_x_180:
[----:B------:R-:W-:Y:S05]  /*a7f0*/  BSYNC B1 ;  /* 0x0000000000017941 */ /* 0x000fea0003800000 */
.L_x_179:
[----:B------:R-:W-:Y:S02]  /*a800*/  VIADD R0, R0, 0xffffffff ;  /* 0xffffffff00007836 */ /* 0x000fe40000000000 */
[----:B------:R-:W-:Y:S02]  /*a810*/  VIADD R5, R5, 0x1 ;  /* 0x0000000105057836 */ /* 0x000fe40000000000 */
[----:B------:R-:W-:Y:S01]  /*a820*/  VIADD R8, R8, 0x40 ;  /* 0x0000004008087836 */ /* 0x000fe20000000000 */
[----:B------:R-:W-:Y:S02]  /*a830*/  ISETP.GT.AND P1, PT, R0, 0x1, PT ;  /* 0x000000010000780c */ /* 0x000fe40003f24270 */
[----:B------:R-:W-:-:S04]  /*a840*/  ISETP.NE.AND P0, PT, R5, 0x9, PT ;  /* 0x000000090500780c */ /* 0x000fc80003f05270 */
[----:B------:R-:W-:Y:S02]  /*a850*/  SEL R4, RZ, 0x1, P0 ;  /* 0x00000001ff047807 */ /* 0x000fe40000000000 */
[----:B------:R-:W-:Y:S02]  /*a860*/  SEL R5, R5, RZ, P0 ;  /* 0x000000ff05057207 */ /* 0x000fe40000000000 */
[----:B------:R-:W-:-:S03]  /*a870*/  LOP3.LUT R3, R3, R4, RZ, 0x3c, !PT ;  /* 0x0000000403037212 */ /* 0x000fc600078e3cff */
[----:B------:R-:W-:Y:S05]  /*a880*/  @P1 BRA `(.L_x_181) ;  /* 0xfffffffc001c1947 */ /* 0x000fea000383ffff */
[----:B------:R-:W-:Y:S05]  /*a890*/  BSYNC B0 ;  /* 0x0000000000007941 */ /* 0x000fea0003800000 */
.L_x_172:
[----:B------:R-:W-:Y:S01]  /*a8a0*/  IMAD.IADD R3, R25, 0x1, R28 ;  /* 0x0000000119037824 */ /* 0x000fe200078e021c */
[----:B------:R-:W-:Y:S01]  /*a8b0*/  LOP3.LUT P1, RZ, R24, 0xff, RZ, 0xc0, !PT ;  /* 0x000000ff18ff7812 */ /* 0x000fe2000782c0ff */
[----:B------:R-:W-:Y:S01]  /*a8c0*/  ULDC.64 UR4, c[0x0][0x850] ;  /* 0x0002140000047ab9 */ /* 0x000fe20000000a00 */
[----:B------:R-:W-:Y:S01]  /*a8d0*/  IADD3 R16, P2, R16, UR38, RZ ;  /* 0x0000002610107c10 */ /* 0x000fe2000ff5e0ff */
[C---:B------:R-:W-:Y:S01]  /*a8e0*/  IMAD.WIDE.U32 R4, R3.reuse, 0x38e38e39, RZ ;  /* 0x38e38e3903047825 */ /* 0x040fe200078e00ff */
[----:B------:R-:W-:Y:S01]  /*a8f0*/  ISETP.GT.U32.AND P0, PT, R3, 0x8, PT ;  /* 0x000000080300780c */ /* 0x000fe20003f04070 */
[----:B------:R-:W-:Y:S01]  /*a900*/  BSSY B0, `(.L_x_182) ;  /* 0x0000065000007945 */ /* 0x000fe20003800000 */
[----:B------:R-:W-:Y:S01]  /*a910*/  IADD3.X R17, R17, UR43, RZ, P2, !PT ;  /* 0x0000002b11117c10 */ /* 0x000fe200097fe4ff */
[----:B------:R-:W-:Y:S01]  /*a920*/  IMAD.MOV.U32 R32, RZ, RZ, -0x1 ;  /* 0xffffffffff207424 */ /* 0x000fe200078e00ff */
[C---:B------:R-:W-:Y:S01]  /*a930*/  ISETP.LT.U32.AND P0, PT, R25.reuse, 0x9, P0 ;  /* 0x000000091900780c */ /* 0x040fe20000701070 */
[----:B------:R-:W-:Y:S01]  /*a940*/  IMAD.MOV.U32 R31, RZ, RZ, -0x1 ;  /* 0xffffffffff1f7424 */ /* 0x000fe200078e00ff */
[----:B------:R-:W-:Y:S01]  /*a950*/  SHF.R.U32.HI R4, RZ, 0x1, R5 ;  /* 0x00000001ff047819 */ /* 0x000fe20000011605 */
[----:B------:R-:W-:Y:S01]  /*a960*/  IMAD.MOV.U32 R30, RZ, RZ, -0x1 ;  /* 0xffffffffff1e7424 */ /* 0x000fe200078e00ff */
[----:B------:R-:W-:Y:S01]  /*a970*/  SEL R0, RZ, 0x1, !P0 ;  /* 0x00000001ff007807 */ /* 0x000fe20004000000 */
[----:B------:R0:W-:Y:S01]  /*a980*/  @P1 SYNCS.ARRIVE.TRANS64.A1T0 RZ, [R22+URZ+0xa8], RZ ;  /* 0x0000a8ff16ff19a7 */ /* 0x0001e2000810003f */
[----:B------:R-:W-:Y:S01]  /*a990*/  ISETP.GE.U32.AND P0, PT, R16, UR4, PT ;  /* 0x0000000410007c0c */ /* 0x000fe2000bf06070 */
[----:B------:R-:W-:Y:S01]  /*a9a0*/  IMAD R28, R4, -0x9, R3 ;  /* 0xfffffff7041c7824 */ /* 0x000fe200078e0203 */
[----:B------:R-:W-:-:S02]  /*a9b0*/  ISETP.GE.U32.AND P1, PT, R25, 0x9, PT ;  /* 0x000000091900780c */ /* 0x000fc40003f26070 */
[----:B------:R-:W-:Y:S02]  /*a9c0*/  ISETP.GE.U32.AND.EX P0, PT, R17, UR5, PT, P0 ;  /* 0x0000000511007c0c */ /* 0x000fe4000bf06100 */
[----:B------:R-:W-:Y:S02]  /*a9d0*/  LOP3.LUT R29, R29, R0, RZ, 0x3c, !PT ;  /* 0x000000001d1d7212 */ /* 0x000fe400078e3cff */
[----:B------:R-:W-:Y:S02]  /*a9e0*/  PRMT R0, RZ, 0x7610, R0 ;  /* 0x00007610ff007816 */ /* 0x000fe40000000000 */
[----:B------:R-:W-:-:S05]  /*a9f0*/  PRMT R24, RZ, 0x7610, R24 ;  /* 0x00007610ff187816 */ /* 0x000fca0000000018 */
[----:B------:R-:W-:Y:S02]  /*aa00*/  @P1 LOP3.LUT R29, R29, 0x1, R4, 0x78, !PT ;  /* 0x000000011d1d1812 */ /* 0x000fe400078e7804 */
[----:B0-----:R-:W-:Y:S05]  /*aa10*/  @P0 BRA `(.L_x_183) ;  /* 0x00000004004c0947 */ /* 0x001fea0003800000 */
[----:B------:R-:W-:Y:S01]  /*aa20*/  ULDC.64 UR4, c[0x0][0x828] ;  /* 0x00020a0000047ab9 */ /* 0x000fe20000000a00 */
[----:B------:R-:W0:Y:S01]  /*aa30*/  S2R R10, SR_CTAID.X ;  /* 0x00000000000a7919 */ /* 0x000e220000002500 */
[----:B------:R-:W-:Y:S01]  /*aa40*/  ISETP.NE.U32.AND P0, PT, RZ, UR4, PT ;  /* 0x00000004ff007c0c */ /* 0x000fe2000bf05070 */
[----:B------:R-:W-:Y:S01]  /*aa50*/  ULDC UR7, c[0x0][0x830] ;  /* 0x00020c0000077ab9 */ /* 0x000fe20000000800 */
[----:B------:R-:W-:Y:S01]  /*aa60*/  IMAD.MOV.U32 R4, RZ, RZ, R16 ;  /* 0x000000ffff047224 */ /* 0x000fe200078e0010 */
[----:B------:R-:W1:Y:S01]  /*aa70*/  S2R R0, SR_CTAID.Y ;  /* 0x0000000000007919 */ /* 0x000e620000002600 */
[----:B------:R-:W-:Y:S01]  /*aa80*/  ISETP.NE.AND.EX P0, PT, RZ, UR5, PT, P0 ;  /* 0x00000005ff007c0c */ /* 0x000fe2000bf05300 */
[----:B------:R-:W-:-:S12]  /*aa90*/  IMAD.MOV.U32 R5, RZ, RZ, R17 ;  /* 0x000000ffff057224 */ /* 0x000fd800078e0011 */
[----:B------:R-:W-:Y:S05]  /*aaa0*/  @!P0 BRA `(.L_x_184) ;  /* 0x0000000000288947 */ /* 0x000fea0003800000 */
[----:B------:R-:W-:Y:S02]  /*aab0*/  ULDC UR6, c[0x0][0x834] ;  /* 0x00020d0000067ab9 */ /* 0x000fe40000000800 */
[----:B------:R-:W-:-:S05]  /*aac0*/  IADD3 R9, P0, R16, UR6, RZ ;  /* 0x0000000610097c10 */ /* 0x000fca000ff1e0ff */
[----:B------:R-:W-:-:S04]  /*aad0*/  IMAD.X R3, RZ, RZ, R17, P0 ;  /* 0x000000ffff037224 */ /* 0x000fc800000e0611 */
[----:B------:R-:W-:-:S04]  /*aae0*/  IMAD.WIDE.U32 R6, R3, UR4, RZ ;  /* 0x0000000403067c25 */ /* 0x000fc8000f8e00ff */
[----:B------:R-:W-:-:S04]  /*aaf0*/  IMAD.WIDE.U32 R6, P0, R9, UR5, R6 ;  /* 0x0000000509067c25 */ /* 0x000fc8000f800006 */
[----:B------:R-:W-:-:S04]  /*ab00*/  IMAD.WIDE.U32 R8, R9, UR4, RZ ;  /* 0x0000000409087c25 */ /* 0x000fc8000f8e00ff */
[----:B------:R-:W-:Y:S01]  /*ab10*/  IMAD.X R5, RZ, RZ, RZ, P0 ;  /* 0x000000ffff057224 */ /* 0x000fe200000e06ff */
[----:B------:R-:W-:Y:S01]  /*ab20*/  IADD3 RZ, P0, R9, R6, RZ ;  /* 0x0000000609ff7210 */ /* 0x000fe20007f1e0ff */
[----:B------:R-:W-:-:S04]  /*ab30*/  IMAD.MOV.U32 R4, RZ, RZ, R7 ;  /* 0x000000ffff047224 */ /* 0x000fc800078e0007 */
[----:B------:R-:W-:-:S08]  /*ab40*/  IMAD.WIDE.U32.X R4, R3, UR5, R4, P0 ;  /* 0x0000000503047c25 */ /* 0x000fd000080e0404 */
.L_x_184:
[--C-:B------:R-:W-:Y:S01]  /*ab50*/  SHF.R.U64 R30, R4, UR7, R5.reuse ;  /* 0x00000007041e7c19 */ /* 0x100fe20008001205 */
[----:B------:R-:W-:Y:S01]  /*ab60*/  ULDC.64 UR4, c[0x0][0x820] ;  /* 0x0002080000047ab9 */ /* 0x000fe20000000a00 */
[----:B------:R-:W-:Y:S01]  /*ab70*/  SHF.R.U32.HI R3, RZ, UR7, R5 ;  /* 0x00000007ff037c19 */ /* 0x000fe20008011605 */
[----:B------:R-:W2:Y:S01]  /*ab80*/  LDC R15, c[0x0][0x144] ;  /* 0x00005100ff0f7b82 */ /* 0x000ea20000000800 */
[----:B------:R-:W-:Y:S01]  /*ab90*/  IADD3 R6, P0, RZ, -R30, RZ ;  /* 0x8000001eff067210 */ /* 0x000fe20007f1e0ff */
[----:B------:R-:W-:Y:S01]  /*aba0*/  ULDC.64 UR8, c[0x0][0x840] ;  /* 0x0002100000087ab9 */ /* 0x000fe20000000a00 */
[----:B0-----:R-:W-:Y:S01]  /*abb0*/  I2FP.F32.U32 R7, R10 ;  /* 0x0000000a00077245 */ /* 0x001fe20000201000 */
[----:B------:R-:W-:Y:S02]  /*abc0*/  ULDC UR6, c[0x0][0x808] ;  /* 0x0002020000067ab9 */ /* 0x000fe40000000800 */
[----:B------:R-:W-:Y:S01]  /*abd0*/  IMAD.X R3, RZ, RZ, ~R3, P0 ;  /* 0x000000ffff037224 */ /* 0x000fe200000e0e03 */
[----:B------:R-:W-:Y:S01]  /*abe0*/  ISETP.NE.U32.AND P0, PT, RZ, UR8, PT ;  /* 0x00000008ff007c0c */ /* 0x000fe2000bf05070 */
[----:B------:R-:W-:Y:S01]  /*abf0*/  IMAD.WIDE.U32 R4, R6, UR4, R16 ;  /* 0x0000000406047c25 */ /* 0x000fe2000f8e0010 */
[----:B------:R-:W0:Y:S02]  /*ac00*/  LDC R9, c[0x0][0x148] ;  /* 0x00005200ff097b82 */ /* 0x000e240000000800 */
[----:B------:R-:W-:Y:S01]  /*ac10*/  ISETP.NE.AND.EX P0, PT, RZ, UR9, PT, P0 ;  /* 0x00000009ff007c0c */ /* 0x000fe2000bf05300 */
[----:B------:R-:W-:Y:S01]  /*ac20*/  IMAD R3, R3, UR4, RZ ;  /* 0x0000000403037c24 */ /* 0x000fe2000f8e02ff */
[----:B------:R-:W-:-:S02]  /*ac30*/  ULDC UR4, c[0x0][0x150] ;  /* 0x0000540000047ab9 */ /* 0x000fc40000000800 */
[----:B------:R-:W-:Y:S01]  /*ac40*/  FMUL R7, R7, UR4 ;  /* 0x0000000407077c20 */ /* 0x000fe20008400000 */
[----:B------:R-:W-:Y:S01]  /*ac50*/  IMAD R3, R6, UR5, R3 ;  /* 0x0000000506037c24 */ /* 0x000fe2000f8e0203 */
[----:B------:R-:W-:Y:S01]  /*ac60*/  ULDC UR4, c[0x0][0x818] ;  /* 0x0002060000047ab9 */ /* 0x000fe20000000800 */
[----:B------:R-:W-:Y:S02]  /*ac70*/  ULDC UR5, c[0x0][0x154] ;  /* 0x0000550000057ab9 */ /* 0x000fe40000000800 */
[----:B------:R-:W-:Y:S01]  /*ac80*/  IMAD.IADD R5, R5, 0x1, R3 ;  /* 0x0000000105057824 */ /* 0x000fe200078e0203 */
[----:B------:R-:W3:Y:S04]  /*ac90*/  F2I.U32.TRUNC.NTZ R7, R7 ;  /* 0x0000000700077305 */ /* 0x000ee8000020f000 */
[----:B------:R-:W-:-:S02]  /*aca0*/  SHF.R.U64 R3, R4, UR4, R5 ;  /* 0x0000000404037c19 */ /* 0x000fc40008001205 */
[----:B-1----:R-:W-:-:S05]  /*acb0*/  I2FP.F32.U32 R4, R0 ;  /* 0x0000000000047245 */ /* 0x002fca0000201000 */
[----:B------:R-:W-:Y:S01]  /*acc0*/  FMUL R12, R4, UR5 ;  /* 0x00000005040c7c20 */ /* 0x000fe20008400000 */
[----:B------:R-:W-:Y:S01]  /*acd0*/  SHF.R.U32.HI R4, RZ, UR4, R5 ;  /* 0x00000004ff047c19 */ /* 0x000fe20008011605 */
[----:B------:R-:W-:Y:S01]  /*ace0*/  ULDC UR4, c[0x0][0x858] ;  /* 0x0002160000047ab9 */ /* 0x000fe20000000800 */
[----:B---3--:R-:W-:Y:S02]  /*acf0*/  IMAD.MOV R7, RZ, RZ, -R7 ;  /* 0x000000ffff077224 */ /* 0x008fe400078e0a07 */
[--C-:B------:R-:W-:Y:S01]  /*ad00*/  SHF.R.U64 R11, R3, UR6, R4.reuse ;  /* 0x00000006030b7c19 */ /* 0x100fe20008001204 */
[----:B------:R-:W1:Y:S01]  /*ad10*/  F2I.U32.TRUNC.NTZ R12, R12 ;  /* 0x0000000c000c7305 */ /* 0x000e62000020f000 */
[----:B------:R-:W-:Y:S01]  /*ad20*/  SHF.R.U32.HI R4, RZ, UR6, R4 ;  /* 0x00000006ff047c19 */ /* 0x000fe20008011604 */
[----:B--2---:R-:W-:-:S03]  /*ad30*/  IMAD R10, R15, R7, R10 ;  /* 0x000000070f0a7224 */ /* 0x004fc600078e020a */
[--C-:B------:R-:W-:Y:S02]  /*ad40*/  SHF.R.U64 R8, R11, UR4, R4.reuse ;  /* 0x000000040b087c19 */ /* 0x100fe40008001204 */
[----:B------:R-:W-:-:S03]  /*ad50*/  SHF.R.U32.HI R13, RZ, UR4, R4 ;  /* 0x00000004ff0d7c19 */ /* 0x000fc60008011604 */
[----:B------:R-:W-:Y:S02]  /*ad60*/  IMAD.MOV.U32 R4, RZ, RZ, R8 ;  /* 0x000000ffff047224 */ /* 0x000fe400078e0008 */
[----:B------:R-:W-:Y:S01]  /*ad70*/  IMAD.MOV.U32 R5, RZ, RZ, R13 ;  /* 0x000000ffff057224 */ /* 0x000fe200078e000d */
[----:B01----:R-:W-:Y:S06]  /*ad80*/  @!P0 BRA `(.L_x_185) ;  /* 0x0000000000288947 */ /* 0x003fec0003800000 */
[----:B------:R-:W-:Y:S02]  /*ad90*/  ULDC UR4, c[0x0][0x84c] ;  /* 0x0002130000047ab9 */ /* 0x000fe40000000800 */
[----:B------:R-:W-:-:S05]  /*ada0*/  IADD3 R5, P0, R8, UR4, RZ ;  /* 0x0000000408057c10 */ /* 0x000fca000ff1e0ff */
[----:B------:R-:W-:-:S04]  /*adb0*/  IMAD.X R13, RZ, RZ, R13, P0 ;  /* 0x000000ffff0d7224 */ /* 0x000fc800000e060d */
[----:B------:R-:W-:-:S04]  /*adc0*/  IMAD.WIDE.U32 R6, R13, UR8, RZ ;  /* 0x000000080d067c25 */ /* 0x000fc8000f8e00ff */
[----:B------:R-:W-:-:S04]  /*add0*/  IMAD.WIDE.U32 R6, P0, R5, UR9, R6 ;  /* 0x0000000905067c25 */ /* 0x000fc8000f800006 */
[----:B------:R-:W-:-:S04]  /*ade0*/  IMAD.WIDE.U32 R4, R5, UR8, RZ ;  /* 0x0000000805047c25 */ /* 0x000fc8000f8e00ff */
[----:B------:R-:W-:Y:S01]  /*adf0*/  IMAD.MOV.U32 R4, RZ, RZ, R7 ;  /* 0x000000ffff047224 */ /* 0x000fe200078e0007 */
[----:B------:R-:W-:Y:S01]  /*ae00*/  IADD3 RZ, P1, R5, R6, RZ ;  /* 0x0000000605ff7210 */ /* 0x000fe20007f3e0ff */
[----:B------:R-:W-:-:S04]  /*ae10*/  IMAD.X R5, RZ, RZ, RZ, P0 ;  /* 0x000000ffff057224 */ /* 0x000fc800000e06ff */
[----:B------:R-:W-:-:S08]  /*ae20*/  IMAD.WIDE.U32.X R4, R13, UR9, R4, P1 ;  /* 0x000000090d047c25 */ /* 0x000fd000088e0404 */
.L_x_185:
[----:B------:R-:W-:Y:S01]  /*ae30*/  ISETP.NE.AND P0, PT, R2, 0x1, PT ;  /* 0x000000010200780c */ /* 0x000fe20003f05270 */
[----:B------:R-:W-:Y:S01]  /*ae40*/  ULDC UR4, c[0x0][0x848] ;  /* 0x0002120000047ab9 */ /* 0x000fe20000000800 */
[----:B------:R-:W-:Y:S01]  /*ae50*/  LOP3.LUT R11, R11, UR42, RZ, 0xc0, !PT ;  /* 0x0000002a0b0b7c12 */ /* 0x000fe2000f8ec0ff */
[----:B------:R-:W-:Y:S01]  /*ae60*/  IMAD.MOV R12, RZ, RZ, -R12 ;  /* 0x000000ffff0c7224 */ /* 0x000fe200078e0a0c */
[----:B------:R-:W-:Y:S01]  /*ae70*/  SHF.R.U64 R4, R4, UR4, R5 ;  /* 0x0000000404047c19 */ /* 0x000fe20008001205 */
[----:B------:R-:W-:Y:S01]  /*ae80*/  ULDC UR4, c[0x0][0x838] ;  /* 0x00020e0000047ab9 */ /* 0x000fe20000000800 */
[----:B------:R-:W-:Y:S01]  /*ae90*/  LOP3.LUT R3, R3, UR40, RZ, 0xc0, !PT ;  /* 0x0000002803037c12 */ /* 0x000fe2000f8ec0ff */
[----:B------:R-:W-:Y:S02]  /*aea0*/  ULDC UR5, c[0x0][0x810] ;  /* 0x0002040000057ab9 */ /* 0x000fe40000000800 */
[----:B------:R-:W-:Y:S02]  /*aeb0*/  IMAD.MOV R5, RZ, RZ, -R4 ;  /* 0x000000ffff057224 */ /* 0x000fe400078e0a04 */
[----:B------:R-:W-:-:S02]  /*aec0*/  IMAD R11, R4, UR41, R11 ;  /* 0x00000029040b7c24 */ /* 0x000fc4000f8e020b */
[----:B------:R-:W-:Y:S02]  /*aed0*/  @P0 IMAD R10, R9, R12, R0 ;  /* 0x0000000c090a0224 */ /* 0x000fe400078e0200 */
[----:B------:R-:W-:Y:S01]  /*aee0*/  IMAD R8, R5, UR4, R8 ;  /* 0x0000000405087c24 */ /* 0x000fe2000f8e0208 */
[----:B------:R-:W-:Y:S01]  /*aef0*/  ULDC UR4, c[0x0][0x800] ;  /* 0x0002000000047ab9 */ /* 0x000fe20000000800 */
[----:B------:R-:W-:Y:S02]  /*af00*/  IMAD R10, R11, UR5, R10 ;  /* 0x000000050b0a7c24 */ /* 0x000fe4000f8e020a */
[----:B------:R-:W-:Y:S02]  /*af10*/  IMAD R3, R8, UR4, R3 ;  /* 0x0000000408037c24 */ /* 0x000fe4000f8e0203 */
[----:B------:R-:W-:-:S03]  /*af20*/  IMAD.MOV.U32 R0, RZ, RZ, 0x1 ;  /* 0x00000001ff007424 */ /* 0x000fc600078e00ff */
[----:B------:R-:W-:Y:S02]  /*af30*/  SEL R31, R3, R10, !P0 ;  /* 0x0000000a031f7207 */ /* 0x000fe40004000000 */
[----:B------:R-:W-:-:S07]  /*af40*/  SEL R32, R10, R3, !P0 ;  /* 0x000000030a207207 */ /* 0x000fce0004000000 */
.L_x_183:
[----:B------:R-:W-:Y:S05]  /*af50*/  BSYNC B0 ;  /* 0x0000000000007941 */ /* 0x000fea0003800000 */
.L_x_182:
[----:B------:R-:W-:-:S13]  /*af60*/  LOP3.LUT P0, RZ, R0, 0xff, RZ, 0xc0, !PT ;  /* 0x000000ff00ff7812 */ /* 0x000fda000780c0ff */
[----:B------:R-:W-:Y:S05]  /*af70*/  @P0 BRA `(.L_x_186) ;  /* 0xfffffff000940947 */ /* 0x000fea000383ffff */
[----:B------:R-:W-:Y:S05]  /*af80*/  BSYNC B6 ;  /* 0x0000000000067941 */ /* 0x000fea0003800000 */
.L_x_169:
[----:B------:R-:W-:-:S03]  /*af90*/  UMOV UR4, 0xffffffff ;  /* 0xffffffff00047882 */ /* 0x000fc60000000000 */
[----:B------:R-:W-:Y:S05]  /*afa0*/  BRA.DIV UR4, `(.L_x_187) ;  /* 0x0000000604fc7947 */ /* 0x000fea000b800000 */
[----:B------:R-:W-:-:S13]  /*afb0*/  ELECT P6, URZ, PT ;  /* 0x00000000003f782f */ /* 0x000fda00038c0000 */
.L_x_208:
[----:B------:R-:W-:Y:S04]  /*afc0*/  BSSY B0, `(.L_x_188) ;  /* 0x0000058000007945 */ /* 0x000fe80003800000 */
[----:B------:R-:W-:Y:S05]  /*afd0*/  @!P6 BRA `(.L_x_189) ;  /* 0x000000040058e947 */ /* 0x000fea0003800000 */
[----:B------:R-:W-:-:S04]  /*afe0*/  LOP3.LUT R19, R19, 0x2, RZ, 0xfc, !PT ;  /* 0x0000000213137812 */ /* 0x000fc800078efcff */
[----:B------:R-:W-:-:S13]  /*aff0*/  ISETP.NE.AND P0, PT, R19, 0x3, PT ;  /* 0x000000031300780c */ /* 0x000fda0003f05270 */
[----:B------:R-:W-:Y:S05]  /*b000*/  @!P0 BRA `(.L_x_190) ;  /* 0x0000000000048947 */ /* 0x000fea0003800000 */
[----:B------:R-:W-:Y:S01]  /*b010*/  BPT.TRAP 0x1 ;  /* 0x000000040000795c */ /* 0x000fe20000300000 */
.L_x_190:
[----:B------:R-:W0:Y:S01]  /*b020*/  S2R R3, SR_CgaCtaId ;  /* 0x0000000000037919 */ /* 0x000e220000008800 */
[----:B------:R-:W-:Y:S02]  /*b030*/  MOV R0, 0x400 ;  /* 0x0000040000007802 */ /* 0x000fe40000000f00 */
[----:B------:R-:W-:Y:S02]  /*b040*/  SHF.L.U32 R2, R29, 0x1f, RZ ;  /* 0x0000001f1d027819 */ /* 0x000fe400000006ff */
[----:B0-----:R-:W-:-:S05]  /*b050*/  LEA R3, R3, R0, 0x18 ;  /* 0x0000000003037211 */ /* 0x001fca00078ec0ff */
[----:B------:R-:W-:-:S04]  /*b060*/  VIADD R3, R3, 0x48 ;  /* 0x0000004803037836 */ /* 0x000fc80000000000 */
[C---:B------:R-:W-:Y:S02]  /*b070*/  IMAD R5, R28.reuse, 0x8, R3 ;  /* 0x000000081c057824 */ /* 0x040fe400078e0203 */
[----:B------:R-:W-:Y:S02]  /*b080*/  VIADD R28, R28, 0x1 ;  /* 0x000000011c1c7836 */ /* 0x000fe40000000000 */
[----:B------:R-:W0:Y:S03]  /*b090*/  SYNCS.PHASECHK.TRANS64.TRYWAIT P0, [R5+URZ], R2 ;  /* 0x00000002050075a7 */ /* 0x000e26000800017f */
[----:B------:R-:W-:-:S04]  /*b0a0*/  ISETP.NE.AND P1, PT, R28, 0x9, PT ;  /* 0x000000091c00780c */ /* 0x000fc80003f25270 */
[----:B------:R-:W-:Y:S02]  /*b0b0*/  SEL R0, RZ, 0x1, P1 ;  /* 0x00000001ff007807 */ /* 0x000fe40000800000 */
[----:B------:R-:W-:Y:S02]  /*b0c0*/  SEL R28, R28, RZ, P1 ;  /* 0x000000ff1c1c7207 */ /* 0x000fe40000800000 */
[----:B------:R-:W-:-:S03]  /*b0d0*/  LOP3.LUT R29, R29, R0, RZ, 0x3c, !PT ;  /* 0x000000001d1d7212 */ /* 0x000fc600078e3cff */
[----:B------:R-:W-:Y:S01]  /*b0e0*/  IMAD R7, R28, 0x8, R3 ;  /* 0x000000081c077824 */ /* 0x000fe200078e0203 */
[----:B------:R-:W-:Y:S01]  /*b0f0*/  SHF.L.U32 R4, R29, 0x1f, RZ ;  /* 0x0000001f1d047819 */ /* 0x000fe200000006ff */
[----:B0-----:R-:W-:Y:S06]  /*b100*/  @!P0 BRA `(.L_x_191) ;  /* 0x0000000400c48947 */ /* 0x001fec0003800000 */
.L_x_209:
[----:B------:R-:W1:Y:S01]  /*b110*/  SYNCS.PHASECHK.TRANS64.TRYWAIT P0, [R7+URZ], R4 ;  /* 0x00000004070075a7 */ /* 0x000e62000800017f */
[----:B------:R-:W-:-:S05]  /*b120*/  VIADD R0, R28, 0x1 ;  /* 0x000000011c007836 */ /* 0x000fca0000000000 */
[----:B------:R-:W-:-:S04]  /*b130*/  ISETP.NE.AND P1, PT, R0, 0x9, PT ;  /* 0x000000090000780c */ /* 0x000fc80003f25270 */
[----:B0-----:R-:W-:Y:S02]  /*b140*/  SEL R2, RZ, 0x1, P1 ;  /* 0x00000001ff027807 */ /* 0x001fe40000800000 */
[----:B------:R-:W-:Y:S02]  /*b150*/  SEL R0, R0, RZ, P1 ;  /* 0x000000ff00007207 */ /* 0x000fe40000800000 */
[----:B------:R-:W-:-:S03]  /*b160*/  LOP3.LUT R29, R29, R2, RZ, 0x3c, !PT ;  /* 0x000000021d1d7212 */ /* 0x000fc600078e3cff */
[----:B------:R-:W-:Y:S01]  /*b170*/  IMAD R6, R0, 0x8, R3 ;  /* 0x0000000800067824 */ /* 0x000fe200078e0203 */
[----:B------:R-:W-:Y:S01]  /*b180*/  SHF.L.U32 R5, R29, 0x1f, RZ ;  /* 0x0000001f1d057819 */ /* 0x000fe200000006ff */
[----:B-1----:R-:W-:Y:S06]  /*b190*/  @!P0 BRA `(.L_x_192) ;  /* 0x0000000400b48947 */ /* 0x002fec0003800000 */
.L_x_210:
[----:B------:R-:W1:Y:S01]  /*b1a0*/  SYNCS.PHASECHK.TRANS64.TRYWAIT P0, [R6+URZ], R5 ;  /* 0x00000005060075a7 */ /* 0x000e62000800017f */
[----:B------:R-:W-:-:S05]  /*b1b0*/  VIADD R0, R0, 0x1 ;  /* 0x0000000100007836 */ /* 0x000fca0000000000 */
[----:B------:R-:W-:-:S04]  /*b1c0*/  ISETP.NE.AND P1, PT, R0, 0x9, PT ;  /* 0x000000090000780c */ /* 0x000fc80003f25270 */
[----:B------:R-:W-:Y:S02]  /*b1d0*/  SEL R2, RZ, 0x1, P1 ;  /* 0x00000001ff027807 */ /* 0x000fe40000800000 */
[----:B------:R-:W-:Y:S02]  /*b1e0*/  SEL R0, R0, RZ, P1 ;  /* 0x000000ff00007207 */ /* 0x000fe40000800000 */
[----:B------:R-:W-:-:S03]  /*b1f0*/  LOP3.LUT R29, R29, R2, RZ, 0x3c, !PT ;  /* 0x000000021d1d7212 */ /* 0x000fc600078e3cff */
[----:B0-----:R-:W-:Y:S01]  /*b200*/  IMAD R7, R0, 0x8, R3 ;  /* 0x0000000800077824 */ /* 0x001fe200078e0203 */
[----:B------:R-:W-:Y:S01]  /*b210*/  SHF.L.U32 R4, R29, 0x1f, RZ ;  /* 0x0000001f1d047819 */ /* 0x000fe200000006ff */
[----:B-1----:R-:W-:Y:S06]  /*b220*/  @!P0 BRA `(.L_x_193) ;  /* 0x0000000400a48947 */ /* 0x002fec0003800000 */
.L_x_211:
        /* <DEDUP_REMOVED lines=9> */
.L_x_212:
        /* <DEDUP_REMOVED lines=9> */
.L_x_213:
        /* <DEDUP_REMOVED lines=9> */
.L_x_214:
        /* <DEDUP_REMOVED lines=9> */
.L_x_215:
[----:B------:R-:W1:Y:S01]  /*b470*/  SYNCS.PHASECHK.TRANS64.TRYWAIT P0, [R7+URZ], R4 ;  /* 0x00000004070075a7 */ /* 0x000e62000800017f */
[----:B------:R-:W-:-:S05]  /*b480*/  VIADD R0, R0, 0x1 ;  /* 0x0000000100007836 */ /* 0x000fca0000000000 */
[----:B------:R-:W-:-:S04]  /*b490*/  ISETP.NE.AND P1, PT, R0, 0x9, PT ;  /* 0x000000090000780c */ /* 0x000fc80003f25270 */
[----:B------:R-:W-:Y:S02]  /*b4a0*/  SEL R2, RZ, 0x1, P1 ;  /* 0x00000001ff027807 */ /* 0x000fe40000800000 */
[----:B------:R-:W-:Y:S02]  /*b4b0*/  SEL R0, R0, RZ, P1 ;  /* 0x000000ff00007207 */ /* 0x000fe40000800000 */
[----:B------:R-:W-:Y:S01]  /*b4c0*/  LOP3.LUT R2, R29, R2, RZ, 0x3c, !PT ;  /* 0x000000021d027212 */ /* 0x000fe200078e3cff */
[----:B-1----:R-:W-:Y:S06]  /*b4d0*/  @!P0 BRA `(.L_x_198) ;  /* 0x00000004005c8947 */ /* 0x002fec0003800000 */
.L_x_216:
[----:B------:R-:W-:Y:S01]  /*b4e0*/  IMAD R3, R0, 0x8, R3 ;  /* 0x0000000800037824 */ /* 0x000fe200078e0203 */
[----:B------:R-:W-:-:S07]  /*b4f0*/  SHF.L.U32 R0, R2, 0x1f, RZ ;  /* 0x0000001f02007819 */ /* 0x000fce00000006ff */
.L_x_199:
[----:B--2---:R2:W3:Y:S02]  /*b500*/  SYNCS.PHASECHK.TRANS64.TRYWAIT P0, [R3+URZ], R0 ;  /* 0x00000000030075a7 */ /* 0x0044e4000800017f */
[----:B---3--:R-:W-:Y:S05]  /*b510*/  @!P0 NANOSLEEP.SYNCS 0x989680 ;  /* 0x009896800000895d */ /* 0x008fea0003900000 */
[----:B------:R-:W3:Y:S02]  /*b520*/  @!P0 SYNCS.PHASECHK.TRANS64 P0, [R3+URZ], R0 ;  /* 0x00000000030085a7 */ /* 0x000ee4000800007f */
[----:B---3--:R-:W-:Y:S05]  /*b530*/  @!P0 BRA `(.L_x_199) ;  /* 0xfffffffc00f08947 */ /* 0x008fea000383ffff */
.L_x_189:
[----:B------:R-:W-:Y:S05]  /*b540*/  BSYNC B0 ;  /* 0x0000000000007941 */ /* 0x000fea0003800000 */
.L_x_188:
[----:B------:R-:W-:Y:S05]  /*b550*/  EXIT ;  /* 0x000000000000794d */ /* 0x000fea0003800000 */
.L_x_15:
[----:B------:R-:W-:Y:S02]  /*b560*/  IMAD.MOV.U32 R12, RZ, RZ, RZ ;  /* 0x000000ffff0c7224 */ /* 0x000fe400078e00ff */
[----:B------:R-:W-:Y:S02]  /*b570*/  IMAD.MOV.U32 R11, RZ, RZ, 0x1f ;  /* 0x0000001fff0b7424 */ /* 0x000fe400078e00ff */
[----:B------:R-:W-:-:S07]  /*b580*/  IMAD.MOV.U32 R15, RZ, RZ, -0x1 ;  /* 0xffffffffff0f7424 */ /* 0x000fce00078e00ff */
[----:B01---5:R-:W-:Y:S05]  /*b590*/  WARPSYNC.COLLECTIVE R15, `(.L_x_200) ;  /* 0x000000000f087348 */ /* 0x023fea0003c00000 */
[----:B------:R2:W3:Y:S02]  /*b5a0*/  SHFL.IDX P6, R14, R13, R12, R11 ;  /* 0x0000000c0d0e7389 */ /* 0x0004e400000c000b */
[----:B0123-5:R-:W-:Y:S01]  /*b5b0*/  ENDCOLLECTIVE ;  /* 0x000000000000791b */ /* 0x02ffe20003800000 */
.L_x_200:
[----:B------:R-:W-:Y:S05]  /*b5c0*/  BRA `(.L_x_201) ;  /* 0xffffff5c00007947 */ /* 0x000fea000383ffff */
.L_x_19:
[----:B---3--:R3:W4:Y:S02]  /*b5d0*/  SYNCS.PHASECHK.TRANS64.TRYWAIT P1, [R3+URZ], R0 ;  /* 0x00000000030075a7 */ /* 0x008724000802017f */
[----:B----4-:R-:W-:Y:S05]  /*b5e0*/  @!P1 NANOSLEEP.SYNCS 0x989680 ;  /* 0x009896800000995d */ /* 0x010fea0003900000 */
[----:B------:R-:W4:Y:S02]  /*b5f0*/  @!P1 SYNCS.PHASECHK.TRANS64 P1, [R3+URZ], R0 ;  /* 0x00000000030095a7 */ /* 0x000f24000802007f */
[----:B----4-:R-:W-:Y:S05]  /*b600*/  @!P1 BRA `(.L_x_19) ;  /* 0xfffffffc00f09947 */ /* 0x010fea000383ffff */
[----:B------:R-:W-:Y:S05]  /*b610*/  BRA `(.L_x_18) ;  /* 0xffffff5c001c7947 */ /* 0x000fea000383ffff */
.L_x_24:
[----:B0-----:R0:W1:Y:S02]  /*b620*/  SYNCS.PHASECHK.TRANS64.TRYWAIT P1, [R6+URZ], R11 ;  /* 0x0000000b060075a7 */ /* 0x001064000802017f */
[----:B-1----:R-:W-:Y:S05]  /*b630*/  @!P1 NANOSLEEP.SYNCS 0x989680 ;  /* 0x009896800000995d */ /* 0x002fea0003900000 */
[----:B------:R-:W1:Y:S02]  /*b640*/  @!P1 SYNCS.PHASECHK.TRANS64 P1, [R6+URZ], R11 ;  /* 0x0000000b060095a7 */ /* 0x000e64000802007f */
[----:B-1----:R-:W-:Y:S05]  /*b650*/  @!P1 BRA `(.L_x_24) ;  /* 0xfffffffc00f09947 */ /* 0x002fea000383ffff */
[----:B------:R-:W-:Y:S05]  /*b660*/  BRA `(.L_x_23) ;  /* 0xffffff6c00347947 */ /* 0x000fea000383ffff */
.L_x_32:
[----:B0-----:R-:W-:-:S04]  /*b670*/  IMAD.U32 R6, RZ, RZ, UR10 ;  /* 0x0000000aff067e24 */ /* 0x001fc8000f8e00ff */
[----:B------:R0:W1:Y:S03]  /*b680*/  SYNCS.PHASECHK.TRANS64.TRYWAIT P1, [R6+URZ], R95 ;  /* 0x0000005f060075a7 */ /* 0x000066000802017f */
[----:B-1----:R-:W-:Y:S05]  /*b690*/  @!P1 NANOSLEEP.SYNCS 0x989680 ;  /* 0x009896800000995d */ /* 0x002fea0003900000 */
[----:B------:R-:W1:Y:S02]  /*b6a0*/  @!P1 SYNCS.PHASECHK.TRANS64 P1, [R6+URZ], R95 ;  /* 0x0000005f060095a7 */ /* 0x000e64000802007f */
[----:B-1----:R-:W-:Y:S05]  /*b6b0*/  @!P1 BRA `(.L_x_32) ;  /* 0xfffffffc00ec9947 */ /* 0x002fea000383ffff */
[----:B------:R-:W-:Y:S05]  /*b6c0*/  BRA `(.L_x_31) ;  /* 0xffffff7c00487947 */ /* 0x000fea000383ffff */
.L_x_174:
[----:B0-----:R0:W2:Y:S02]  /*b6d0*/  SYNCS.PHASECHK.TRANS64.TRYWAIT P0, [R7+URZ+0x48], R4 ;  /* 0x00004804070075a7 */ /* 0x0010a4000800017f */
[----:B--2---:R-:W-:Y:S05]  /*b6e0*/  @!P0 NANOSLEEP.SYNCS 0x989680 ;  /* 0x009896800000895d */ /* 0x004fea0003900000 */
[----:B------:R-:W2:Y:S02]  /*b6f0*/  @!P0 SYNCS.PHASECHK.TRANS64 P0, [R7+URZ+0x48], R4 ;  /* 0x00004804070085a7 */ /* 0x000ea4000800007f */
[----:B--2---:R-:W-:Y:S05]  /*b700*/  @!P0 BRA `(.L_x_174) ;  /* 0xfffffffc00f08947 */ /* 0x004fea000383ffff */
[----:B------:R-:W-:Y:S05]  /*b710*/  BRA `(.L_x_202) ;  /* 0xffffffec00947947 */ /* 0x000fea000383ffff */
.L_x_178:
[----:B------:R-:W-:Y:S01]  /*b720*/  BSSY B1, `(.L_x_203) ;  /* 0x0000006000017945 */ /* 0x000fe20003800000 */
[----:B------:R-:W-:-:S07]  /*b730*/  IMAD.MOV.U32 R15, RZ, RZ, -0x1 ;  /* 0xffffffffff0f7424 */ /* 0x000fce00078e00ff */
[----:B------:R-:W-:Y:S05]  /*b740*/  WARPSYNC.COLLECTIVE R15, `(.L_x_204) ;  /* 0x000000000f0c7348 */ /* 0x000fea0003c00000 */
[----:B------:R-:W-:Y:S02]  /*b750*/  ELECT P6, UR62, PT ;  /* 0x00000000003e782f */ /* 0x000fe400038c0000 */
[----:B------:R-:W-:Y:S01]  /*b760*/  MOV R14, UR62 ;  /* 0x0000003e000e7c02 */ /* 0x000fe20008000f00 */
[----:B------:R-:W-:Y:S10]  /*b770*/  ENDCOLLECTIVE ;  /* 0x000000000000791b */ /* 0x000ff40003800000 */
.L_x_204:
[----:B------:R-:W-:Y:S05]  /*b780*/  BSYNC B1 ;  /* 0x0000000000017941 */ /* 0x000fea0003800000 */
.L_x_203:
[----:B------:R-:W-:Y:S05]  /*b790*/  BRA `(.L_x_205) ;  /* 0xffffffec00b07947 */ /* 0x000fea000383ffff */
.L_x_187:
[----:B------:R-:W-:Y:S01]  /*b7a0*/  BSSY B0, `(.L_x_206) ;  /* 0x0000006000007945 */ /* 0x000fe20003800000 */
[----:B------:R-:W-:-:S07]  /*b7b0*/  IMAD.MOV.U32 R15, RZ, RZ, -0x1 ;  /* 0xffffffffff0f7424 */ /* 0x000fce00078e00ff */
[----:B------:R-:W-:Y:S05]  /*b7c0*/  WARPSYNC.COLLECTIVE R15, `(.L_x_207) ;  /* 0x000000000f0c7348 */ /* 0x000fea0003c00000 */
[----:B------:R-:W-:Y:S02]  /*b7d0*/  ELECT P6, UR62, PT ;  /* 0x00000000003e782f */ /* 0x000fe400038c0000 */
[----:B------:R-:W-:Y:S01]  /*b7e0*/  MOV R14, UR62 ;  /* 0x0000003e000e7c02 */ /* 0x000fe20008000f00 */
[----:B------:R-:W-:Y:S10]  /*b7f0*/  ENDCOLLECTIVE ;  /* 0x000000000000791b */ /* 0x000ff40003800000 */
.L_x_207:
[----:B------:R-:W-:Y:S05]  /*b800*/  BSYNC B0 ;  /* 0x0000000000007941 */ /* 0x000fea0003800000 */
.L_x_206:
[----:B------:R-:W-:Y:S05]  /*b810*/  BRA `(.L_x_208) ;  /* 0xfffffff400e87947 */ /* 0x000fea000383ffff */
.L_x_191:
[----:B0-----:R0:W1:Y:S02]  /*b820*/  SYNCS.PHASECHK.TRANS64.TRYWAIT P0, [R5+URZ], R2 ;  /* 0x00000002050075a7 */ /* 0x001064000800017f */
[----:B-1----:R-:W-:Y:S05]  /*b830*/  @!P0 NANOSLEEP.SYNCS 0x989680 ;  /* 0x009896800000895d */ /* 0x002fea0003900000 */
[----:B------:R-:W1:Y:S02]  /*b840*/  @!P0 SYNCS.PHASECHK.TRANS64 P0, [R5+URZ], R2 ;  /* 0x00000002050085a7 */ /* 0x000e64000800007f */
[----:B-1----:R-:W-:Y:S05]  /*b850*/  @!P0 BRA `(.L_x_191) ;  /* 0xfffffffc00f08947 */ /* 0x002fea000383ffff */
[----:B------:R-:W-:Y:S05]  /*b860*/  BRA `(.L_x_209) ;  /* 0xfffffff800287947 */ /* 0x000fea000383ffff */
.L_x_192:
[----:B0-----:R0:W1:Y:S02]  /*b870*/  SYNCS.PHASECHK.TRANS64.TRYWAIT P0, [R7+URZ], R4 ;  /* 0x00000004070075a7 */ /* 0x001064000800017f */
[----:B-1----:R-:W-:Y:S05]  /*b880*/  @!P0 NANOSLEEP.SYNCS 0x989680 ;  /* 0x009896800000895d */ /* 0x002fea0003900000 */
[----:B------:R-:W1:Y:S02]  /*b890*/  @!P0 SYNCS.PHASECHK.TRANS64 P0, [R7+URZ], R4 ;  /* 0x00000004070085a7 */ /* 0x000e64000800007f */
[----:B-1----:R-:W-:Y:S05]  /*b8a0*/  @!P0 BRA `(.L_x_192) ;  /* 0xfffffffc00f08947 */ /* 0x002fea000383ffff */
[----:B------:R-:W-:Y:S05]  /*b8b0*/  BRA `(.L_x_210) ;  /* 0xfffffff800387947 */ /* 0x000fea000383ffff */
.L_x_193:
[----:B0-----:R0:W1:Y:S02]  /*b8c0*/  SYNCS.PHASECHK.TRANS64.TRYWAIT P0, [R6+URZ], R5 ;  /* 0x00000005060075a7 */ /* 0x001064000800017f */
[----:B-1----:R-:W-:Y:S05]  /*b8d0*/  @!P0 NANOSLEEP.SYNCS 0x989680 ;  /* 0x009896800000895d */ /* 0x002fea0003900000 */
[----:B------:R-:W1:Y:S02]  /*b8e0*/  @!P0 SYNCS.PHASECHK.TRANS64 P0, [R6+URZ], R5 ;  /* 0x00000005060085a7 */ /* 0x000e64000800007f */
[----:B-1----:R-:W-:Y:S05]  /*b8f0*/  @!P0 BRA `(.L_x_193) ;  /* 0xfffffffc00f08947 */ /* 0x002fea000383ffff */
[----:B------:R-:W-:Y:S05]  /*b900*/  BRA `(.L_x_211) ;  /* 0xfffffff800487947 */ /* 0x000fea000383ffff */
.L_x_194:
[----:B0-----:R0:W1:Y:S02]  /*b910*/  SYNCS.PHASECHK.TRANS64.TRYWAIT P0, [R7+URZ], R4 ;  /* 0x00000004070075a7 */ /* 0x001064000800017f */
[----:B-1----:R-:W-:Y:S05]  /*b920*/  @!P0 NANOSLEEP.SYNCS 0x989680 ;  /* 0x009896800000895d */ /* 0x002fea0003900000 */
[----:B------:R-:W1:Y:S02]  /*b930*/  @!P0 SYNCS.PHASECHK.TRANS64 P0, [R7+URZ], R4 ;  /* 0x00000004070085a7 */ /* 0x000e64000800007f */
[----:B-1----:R-:W-:Y:S05]  /*b940*/  @!P0 BRA `(.L_x_194) ;  /* 0xfffffffc00f08947 */ /* 0x002fea000383ffff */
[----:B------:R-:W-:Y:S05]  /*b950*/  BRA `(.L_x_212) ;  /* 0xfffffff800587947 */ /* 0x000fea000383ffff */
.L_x_195:
[----:B0-----:R0:W1:Y:S02]  /*b960*/  SYNCS.PHASECHK.TRANS64.TRYWAIT P0, [R6+URZ], R5 ;  /* 0x00000005060075a7 */ /* 0x001064000800017f */
[----:B-1----:R-:W-:Y:S05]  /*b970*/  @!P0 NANOSLEEP.SYNCS 0x989680 ;  /* 0x009896800000895d */ /* 0x002fea0003900000 */
[----:B------:R-:W1:Y:S02]  /*b980*/  @!P0 SYNCS.PHASECHK.TRANS64 P0, [R6+URZ], R5 ;  /* 0x00000005060085a7 */ /* 0x000e64000800007f */
[----:B-1----:R-:W-:Y:S05]  /*b990*/  @!P0 BRA `(.L_x_195) ;  /* 0xfffffffc00f08947 */ /* 0x002fea000383ffff */
[----:B------:R-:W-:Y:S05]  /*b9a0*/  BRA `(.L_x_213) ;  /* 0xfffffff800687947 */ /* 0x000fea000383ffff */
.L_x_196:
[----:B0-----:R0:W1:Y:S02]  /*b9b0*/  SYNCS.PHASECHK.TRANS64.TRYWAIT P0, [R7+URZ], R4 ;  /* 0x00000004070075a7 */ /* 0x001064000800017f */
[----:B-1----:R-:W-:Y:S05]  /*b9c0*/  @!P0 NANOSLEEP.SYNCS 0x989680 ;  /* 0x009896800000895d */ /* 0x002fea0003900000 */
[----:B------:R-:W1:Y:S02]  /*b9d0*/  @!P0 SYNCS.PHASECHK.TRANS64 P0, [R7+URZ], R4 ;  /* 0x00000004070085a7 */ /* 0x000e64000800007f */
[----:B-1----:R-:W-:Y:S05]  /*b9e0*/  @!P0 BRA `(.L_x_196) ;  /* 0xfffffffc00f08947 */ /* 0x002fea000383ffff */
[----:B------:R-:W-:Y:S05]  /*b9f0*/  BRA `(.L_x_214) ;  /* 0xfffffff800787947 */ /* 0x000fea000383ffff */
.L_x_197:
[----:B0-----:R0:W1:Y:S02]  /*ba00*/  SYNCS.PHASECHK.TRANS64.TRYWAIT P0, [R6+URZ], R5 ;  /* 0x00000005060075a7 */ /* 0x001064000800017f */
[----:B-1----:R-:W-:Y:S05]  /*ba10*/  @!P0 NANOSLEEP.SYNCS 0x989680 ;  /* 0x009896800000895d */ /* 0x002fea0003900000 */
[----:B------:R-:W1:Y:S02]  /*ba20*/  @!P0 SYNCS.PHASECHK.TRANS64 P0, [R6+URZ], R5 ;  /* 0x00000005060085a7 */ /* 0x000e64000800007f */
[----:B-1----:R-:W-:Y:S05]  /*ba30*/  @!P0 BRA `(.L_x_197) ;  /* 0xfffffffc00f08947 */ /* 0x002fea000383ffff */
[----:B------:R-:W-:Y:S05]  /*ba40*/  BRA `(.L_x_215) ;  /* 0xfffffff800887947 */ /* 0x000fea000383ffff */
.L_x_198:
[----:B-1----:R1:W2:Y:S02]  /*ba50*/  SYNCS.PHASECHK.TRANS64.TRYWAIT P0, [R7+URZ], R4 ;  /* 0x00000004070075a7 */ /* 0x0022a4000800017f */
[----:B--2---:R-:W-:Y:S05]  /*ba60*/  @!P0 NANOSLEEP.SYNCS 0x989680 ;  /* 0x009896800000895d */ /* 0x004fea0003900000 */
[----:B------:R-:W2:Y:S02]  /*ba70*/  @!P0 SYNCS.PHASECHK.TRANS64 P0, [R7+URZ], R4 ;  /* 0x00000004070085a7 */ /* 0x000ea4000800007f */
[----:B--2---:R-:W-:Y:S05]  /*ba80*/  @!P0 BRA `(.L_x_198) ;  /* 0xfffffffc00f08947 */ /* 0x004fea000383ffff */
[----:B------:R-:W-:Y:S05]  /*ba90*/  BRA `(.L_x_216) ;  /* 0xfffffff800907947 */ /* 0x000fea000383ffff */
.L_x_217:
[----:B------:R-:W-:-:S00]  /*baa0*/  BRA `(.L_x_217) ;  /* 0xfffffffc00fc7947 */ /* 0x000fc0000383ffff */
[----:B------:R-:W-:-:S00]  /*bab0*/  NOP ;  /* 0x0000000000007918 */ /* 0x000fc00000000000 */
        /* <DEDUP_REMOVED lines=12> */
.L_x_218:


//--------------------- .nv.global.init           --------------------------
	.section	.nv.global.init,"aw",@progbits
.nv.global.init:
	.type		$str$24,@object
	.size		$str$24,($str$25 - $str$24)
$str$24:
        /*0000*/ 	.byte	0x28, 0x61, 0x64, 0x64, 0x72, 0x65, 0x73, 0x73, 0x20, 0x26, 0x20, 0x6d, 0x61, 0x73, 0x6b, 0x29
        /*0010*/ 	.byte	0x20, 0x3d, 0x3d, 0x20, 0x30, 0x00
	.type		$str$25,@object
	.size		$str$25,(__unnamed_2 - $str$25)
$str$25:
        /*0016*/ 	.byte	0x2f, 0x74, 0x6d, 0x70, 0x2f, 0x63, 0x75, 0x74, 0x6c, 0x61, 0x73, 0x73, 0x5f, 0x73, 0x77, 0x65
        /*0026*/ 	.byte	0x65, 0x70, 0x5f, 0x73, 0x72, 0x63, 0x2f, 0x69, 0x6e, 0x63, 0x6c, 0x75, 0x64, 0x65, 0x2f, 0x63
        /*0036*/ 	.byte	0x75, 0x74, 0x65, 0x2f, 0x70, 0x6f, 0x69, 0x6e, 0x74, 0x65, 0x72, 0x5f, 0x66, 0x6c, 0x61, 0x67
        /*0046*/ 	.byte	0x67, 0x65, 0x64, 0x2e, 0x68, 0x70, 0x70, 0x00
	.type		__unnamed_2,@object
	.size		__unnamed_2,(__unnamed_1 - __unnamed_2)
__unnamed_2:
        /*004e*/ 	.byte	0x61, 0x75, 0x74, 0x6f, 0x20, 0x63, 0x75, 0x74, 0x65, 0x3a, 0x3a, 0x61, 0x73, 0x5f, 0x70, 0x6f
        /* <DEDUP_REMOVED lines=27> */
        /*020e*/ 	.byte	0x34, 0x30, 0x39, 0x36, 0x3e, 0x3e, 0x3e, 0x3e, 0x3e, 0x20, 0x26, 0x5d, 0x00
	.type		__unnamed_1,@object
	.size		__unnamed_1,(.L_0 - __unnamed_1)
__unnamed_1:
        /* <DEDUP_REMOVED lines=29> */
        /*03eb*/ 	.byte	0x00
.L_0:


//--------------------- .nv.shared._ZN7cutlass13device_kernelINS_4gemm6kernel13GemmUniversalIN4cute5tupleIJiiiiEEENS1_10collective13CollectiveMmaINS1_49MainloopSm90TmaGmmaRmemAWarpSpecializedMixedInputILi9ENS5_IJNS4_1CILi1EEESB_SB_EEENS1_35KernelTmaWarpSpecializedCooperativeEEENS5_IJNSA_ILi256EEENSA_ILi64EEESG_EEENS_10bfloat16_tENS5_IJlSB_lEEENS5_IJNS_12float_e4m3_tEEEESJ_NS4_8TiledMMAINS4_8MMA_AtomIJNS4_4SM904GMMA27MMA_64x64x16_F32BF16BF16_RSILNSP_5MajorE0ELSR_0ELNSP_7ScaleInE1ELSS_1EEEEEENS4_6LayoutINS5_IJNSA_ILi2EEESB_SB_EEENS5_IJSB_NSA_ILi0EEESY_EEEEENS5_IJNS4_10UnderscoreES11_S11_EEEEENS4_13SM90_TMA_LOADENS4_14ComposedLayoutINS4_7SwizzleILi3ELi4ELi3EEENS4_18smem_ptr_flag_bitsILi16EEENSV_INS5_IJNSA_ILi8EEESG_EEENS5_IJSG_SB_EEEEEEEvNS4_8identityES14_NS15_INS16_ILi2ELi4ELi3EEENS18_ILi8EEES1D_EENS4_9Copy_AtomIJNS4_39AutoVectorizingCopyWithAssumedAlignmentILi128EEESK_EEES1F_EENS_8epilogue10collective6detail29Sm90TmaWarpSpecializedAdapterINS1P_15DefaultEpilogueISI_SJ_SJ_NS1O_6thread17LinearCombinationISI_Li1EffLNS1T_9ScaleType4KindE0ELNS_15FloatRoundStyleE2ESI_EENS1_15EpilogueDefaultEEEEEvvEEEEvNT_6ParamsE --------------------------
	.section	.nv.shared._ZN7cutlass13device_kernelINS_4gemm6kernel13GemmUniversalIN4cute5tupleIJiiiiEEENS1_10collective13CollectiveMmaINS1_49MainloopSm90TmaGmmaRmemAWarpSpecializedMixedInputILi9ENS5_IJNS4_1CILi1EEESB_SB_EEENS1_35KernelTmaWarpSpecializedCooperativeEEENS5_IJNSA_ILi256EEENSA_ILi64EEESG_EEENS_10bfloat16_tENS5_IJlSB_lEEENS5_IJNS_12float_e4m3_tEEEESJ_NS4_8TiledMMAINS4_8MMA_AtomIJNS4_4SM904GMMA27MMA_64x64x16_F32BF16BF16_RSILNSP_5MajorE0ELSR_0ELNSP_7ScaleInE1ELSS_1EEEEEENS4_6LayoutINS5_IJNSA_ILi2EEESB_SB_EEENS5_IJSB_NSA_ILi0EEESY_EEEEENS5_IJNS4_10UnderscoreES11_S11_EEEEENS4_13SM90_TMA_LOADENS4_14ComposedLayoutINS4_7SwizzleILi3ELi4ELi3EEENS4_18smem_ptr_flag_bitsILi16EEENSV_INS5_IJNSA_ILi8EEESG_EEENS5_IJSG_SB_EEEEEEEvNS4_8identityES14_NS15_INS16_ILi2ELi4ELi3EEENS18_ILi8EEES1D_EENS4_9Copy_AtomIJNS4_39AutoVectorizingCopyWithAssumedAlignmentILi128EEESK_EEES1F_EENS_8epilogue10collective6detail29Sm90TmaWarpSpecializedAdapterINS1P_15DefaultEpilogueISI_SJ_SJ_NS1O_6thread17LinearCombinationISI_Li1EffLNS1T_9ScaleType4KindE0ELNS_15FloatRoundStyleE2ESI_EENS1_15EpilogueDefaultEEEEEvvEEEEvNT_6ParamsE,"aw",@nobits
	.sectionflags	@""
	.align	16
	.zero		1024


//--------------------- .nv.shared.reserved.0     --------------------------
	.section	.nv.shared.reserved.0,"aw",@nobits
	.weak		__nv_reservedSMEM_offset_0_alias
	.size		__nv_reservedSMEM_offset_0_alias, 0, 0
	.other		__nv_reservedSMEM_offset_0_alias,@"STO_CUDA_RESERVED_SHARED STV_DEFAULT"
__nv_reservedSMEM_offset_0_alias:
	.zero		0


//--------------------- .nv.global                --------------------------
	.section	.nv.global,"aw",@nobits
.nv.global:
	.type		_ZN40_INTERNAL_4d93b7e0_4_k_cu_73cea270_214404cute1_E,@object
	.size		_ZN40_INTERNAL_4d93b7e0_4_k_cu_73cea270_214404cute1_E,(_ZN40_INTERNAL_4d93b7e0_4_k_cu_73cea270_214404cuda3std3__45__cpo6cbeginE - _ZN40_INTERNAL_4d93b7e0_4_k_cu_73cea270_214404cute1_E)
_ZN40_INTERNAL_4d93b7e0_4_k_cu_73cea270_214404cute1_E:
	.zero		1
	.type		_ZN40_INTERNAL_4d93b7e0_4_k_cu_73cea270_214404cuda3std3__45__cpo6cbeginE,@object
	.size		_ZN40_INTERNAL_4d93b7e0_4_k_cu_73cea270_214404cuda3std3__45__cpo6cbeginE,(_ZN40_INTERNAL_4d93b7e0_4_k_cu_73cea270_214404cuda3std3__48in_placeE - _ZN40_INTERNAL_4d93b7e0_4_k_cu_73cea270_214404cuda3std3__45__cpo6cbeginE)
_ZN40_INTERNAL_4d93b7e0_4_k_cu_73cea270_214404cuda3std3__45__cpo6cbeginE:
	.zero		1
	.type		_ZN40_INTERNAL_4d93b7e0_4_k_cu_73cea270_214404cuda3std3__48in_placeE,@object
	.size		_ZN40_INTERNAL_4d93b7e0_4_k_cu_73cea270_214404cuda3std3__48in_placeE,(_ZN40_INTERNAL_4d93b7e0_4_k_cu_73cea270_214404cuda3std6ranges3__45__cpo9iter_moveE - _ZN40_INTERNAL_4d93b7e0_4_k_cu_73cea270_214404cuda3std3__48in_placeE)
_ZN40_INTERNAL_4d93b7e0_4_k_cu_73cea270_214404cuda3std3__48in_placeE:
	.zero		1
	.type		_ZN40_INTERNAL_4d93b7e0_4_k_cu_73cea270_214404cuda3std6ranges3__45__cpo9iter_moveE,@object
	.size		_ZN40_INTERNAL_4d93b7e0_4_k_cu_73cea270_214404cuda3std6ranges3__45__cpo9iter_moveE,(_ZN40_INTERNAL_4d93b7e0_4_k_cu_73cea270_214404cuda3std3__45__cpo5beginE - _ZN40_INTERNAL_4d93b7e0_4_k_cu_73cea270_214404cuda3std6ranges3__45__cpo9iter_moveE)
_ZN40_INTERNAL_4d93b7e0_4_k_cu_73cea270_214404cuda3std6ranges3__45__cpo9iter_moveE:
	.zero		1
	.type		_ZN40_INTERNAL_4d93b7e0_4_k_cu_73cea270_214404cuda3std3__45__cpo5beginE,@object
	.size		_ZN40_INTERNAL_4d93b7e0_4_k_cu_73cea270_214404cuda3std3__45__cpo5beginE,(_ZN40_INTERNAL_4d93b7e0_4_k_cu_73cea270_214404cuda3std3__442_GLOBAL__N__4d93b7e0_4_k_cu_73cea270_214406ignoreE - _ZN40_INTERNAL_4d93b7e0_4_k_cu_73cea270_214404cuda3std3__45__cpo5beginE)
_ZN40_INTERNAL_4d93b7e0_4_k_cu_73cea270_214404cuda3std3__45__cpo5beginE:
	.zero		1
	.type		_ZN40_INTERNAL_4d93b7e0_4_k_cu_73cea270_214404cuda3std3__442_GLOBAL__N__4d93b7e0_4_k_cu_73cea270_214406ignoreE,@object
	.size		_ZN40_INTERNAL_4d93b7e0_4_k_cu_73cea270_214404cuda3std3__442_GLOBAL__N__4d93b7e0_4_k_cu_73cea270_214406ignoreE,(_ZN40_INTERNAL_4d93b7e0_4_k_cu_73cea270_214404cute7productE - _ZN40_INTERNAL_4d93b7e0_4_k_cu_73cea270_214404cuda3std3__442_GLOBAL__N__4d93b7e0_4_k_cu_73cea270_214406ignoreE)
_ZN40_INTERNAL_4d93b7e0_4_k_cu_73cea270_214404cuda3std3__442_GLOBAL__N__4d93b7e0_4_k_cu_73cea270_214406ignoreE:
	.zero		1
	.type		_ZN40_INTERNAL_4d93b7e0_4_k_cu_73cea270_214404cute7productE,@object
	.size		_ZN40_INTERNAL_4d93b7e0_4_k_cu_73cea270_214404cute7productE,(_ZN40_INTERNAL_4d93b7e0_4_k_cu_73cea270_214404cuda3std3__45__cpo3endE - _ZN40_INTERNAL_4d93b7e0_4_k_cu_73cea270_214404cute7productE)
_ZN40_INTERNAL_4d93b7e0_4_k_cu_73cea270_214404cute7productE:
	.zero		1
	.type		_ZN40_INTERNAL_4d93b7e0_4_k_cu_73cea270_214404cuda3std3__45__cpo3endE,@object
	.size		_ZN40_INTERNAL_4d93b7e0_4_k_cu_73cea270_214404cuda3std3__45__cpo3endE,(_ZN40_INTERNAL_4d93b7e0_4_k_cu_73cea270_214404cuda3std3__419piecewise_constructE - _ZN40_INTERNAL_4d93b7e0_4_k_cu_73cea270_214404cuda3std3__45__cpo3endE)
_ZN40_INTERNAL_4d93b7e0_4_k_cu_73cea270_214404cuda3std3__45__cpo3endE:
	.zero		1
	.type		_ZN40_INTERNAL_4d93b7e0_4_k_cu_73cea270_214404cuda3std3__419piecewise_constructE,@object
	.size		_ZN40_INTERNAL_4d93b7e0_4_k_cu_73cea270_214404cuda3std3__419piecewise_constructE,(_ZN40_INTERNAL_4d93b7e0_4_k_cu_73cea270_214404cuda3std3__45__cpo4cendE - _ZN40_INTERNAL_4d93b7e0_4_k_cu_73cea270_214404cuda3std3__419piecewise_constructE)
_ZN40_INTERNAL_4d93b7e0_4_k_cu_73cea270_214404cuda3std3__419piecewise_constructE:
	.zero		1
	.type		_ZN40_INTERNAL_4d93b7e0_4_k_cu_73cea270_214404cuda3std3__45__cpo4cendE,@object
	.size		_ZN40_INTERNAL_4d93b7e0_4_k_cu_73cea270_214404cuda3std3__45__cpo4cendE,(_ZN40_INTERNAL_4d93b7e0_4_k_cu_73cea270_214404cuda3std6ranges3__45__cpo4swapE - _ZN40_INTERNAL_4d93b7e0_4_k_cu_73cea270_214404cuda3std3__45__cpo4cendE)
_ZN40_INTERNAL_4d93b7e0_4_k_cu_73cea270_214404cuda3std3__45__cpo4cendE:
	.zero		1
	.type		_ZN40_INTERNAL_4d93b7e0_4_k_cu_73cea270_214404cuda3std6ranges3__45__cpo4swapE,@object
	.size		_ZN40_INTERNAL_4d93b7e0_4_k_cu_73cea270_214404cuda3std6ranges3__45__cpo4swapE,(.L_9 - _ZN40_INTERNAL_4d93b7e0_4_k_cu_73cea270_214404cuda3std6ranges3__45__cpo4swapE)
_ZN40_INTERNAL_4d93b7e0_4_k_cu_73cea270_214404cuda3std6ranges3__45__cpo4swapE:
	.zero		1
.L_9:


//--------------------- .nv.constant0._ZN7cutlass13device_kernelINS_4gemm6kernel13GemmUniversalIN4cute5tupleIJiiiiEEENS1_10collective13CollectiveMmaINS1_49MainloopSm90TmaGmmaRmemAWarpSpecializedMixedInputILi9ENS5_IJNS4_1CILi1EEESB_SB_EEENS1_35KernelTmaWarpSpecializedCooperativeEEENS5_IJNSA_ILi256EEENSA_ILi64EEESG_EEENS_10bfloat16_tENS5_IJlSB_lEEENS5_IJNS_12float_e4m3_tEEEESJ_NS4_8TiledMMAINS4_8MMA_AtomIJNS4_4SM904GMMA27MMA_64x64x16_F32BF16BF16_RSILNSP_5MajorE0ELSR_0ELNSP_7ScaleInE1ELSS_1EEEEEENS4_6LayoutINS5_IJNSA_ILi2EEESB_SB_EEENS5_IJSB_NSA_ILi0EEESY_EEEEENS5_IJNS4_10UnderscoreES11_S11_EEEEENS4_13SM90_TMA_LOADENS4_14ComposedLayoutINS4_7SwizzleILi3ELi4ELi3EEENS4_18smem_ptr_flag_bitsILi16EEENSV_INS5_IJNSA_ILi8EEESG_EEENS5_IJSG_SB_EEEEEEEvNS4_8identityES14_NS15_INS16_ILi2ELi4ELi3EEENS18_ILi8EEES1D_EENS4_9Copy_AtomIJNS4_39AutoVectorizingCopyWithAssumedAlignmentILi128EEESK_EEES1F_EENS_8epilogue10collective6detail29Sm90TmaWarpSpecializedAdapterINS1P_15DefaultEpilogueISI_SJ_SJ_NS1O_6thread17LinearCombinationISI_Li1EffLNS1T_9ScaleType4KindE0ELNS_15FloatRoundStyleE2ESI_EENS1_15EpilogueDefaultEEEEEvvEEEEvNT_6ParamsE --------------------------
	.section	.nv.constant0._ZN7cutlass13device_kernelINS_4gemm6kernel13GemmUniversalIN4cute5tupleIJiiiiEEENS1_10collective13CollectiveMmaINS1_49MainloopSm90TmaGmmaRmemAWarpSpecializedMixedInputILi9ENS5_IJNS4_1CILi1EEESB_SB_EEENS1_35KernelTmaWarpSpecializedCooperativeEEENS5_IJNSA_ILi256EEENSA_ILi64EEESG_EEENS_10bfloat16_tENS5_IJlSB_lEEENS5_IJNS_12float_e4m3_tEEEESJ_NS4_8TiledMMAINS4_8MMA_AtomIJNS4_4SM904GMMA27MMA_64x64x16_F32BF16BF16_RSILNSP_5MajorE0ELSR_0ELNSP_7ScaleInE1ELSS_1EEEEEENS4_6LayoutINS5_IJNSA_ILi2EEESB_SB_EEENS5_IJSB_NSA_ILi0EEESY_EEEEENS5_IJNS4_10UnderscoreES11_S11_EEEEENS4_13SM90_TMA_LOADENS4_14ComposedLayoutINS4_7SwizzleILi3ELi4ELi3EEENS4_18smem_ptr_flag_bitsILi16EEENSV_INS5_IJNSA_ILi8EEESG_EEENS5_IJSG_SB_EEEEEEEvNS4_8identityES14_NS15_INS16_ILi2ELi4ELi3EEENS18_ILi8EEES1D_EENS4_9Copy_AtomIJNS4_39AutoVectorizingCopyWithAssumedAlignmentILi128EEESK_EEES1F_EENS_8epilogue10collective6detail29Sm90TmaWarpSpecializedAdapterINS1P_15DefaultEpilogueISI_SJ_SJ_NS1O_6thread17LinearCombinationISI_Li1EffLNS1T_9ScaleType4KindE0ELNS_15FloatRoundStyleE2ESI_EENS1_15EpilogueDefaultEEEEEvvEEEEvNT_6ParamsE,"a",@progbits
	.sectionflags	@""
	.align	4
.nv.constant0._ZN7cutlass13device_kernelINS_4gemm6kernel13GemmUniversalIN4cute5tupleIJiiiiEEENS1_10collective13CollectiveMmaINS1_49MainloopSm90TmaGmmaRmemAWarpSpecializedMixedInputILi9ENS5_IJNS4_1CILi1EEESB_SB_EEENS1_35KernelTmaWarpSpecializedCooperativeEEENS5_IJNSA_ILi256EEENSA_ILi64EEESG_EEENS_10bfloat16_tENS5_IJlSB_lEEENS5_IJNS_12float_e4m3_tEEEESJ_NS4_8TiledMMAINS4_8MMA_AtomIJNS4_4SM904GMMA27MMA_64x64x16_F32BF16BF16_RSILNSP_5MajorE0ELSR_0ELNSP_7ScaleInE1ELSS_1EEEEEENS4_6LayoutINS5_IJNSA_ILi2EEESB_SB_EEENS5_IJSB_NSA_ILi0EEESY_EEEEENS5_IJNS4_10UnderscoreES11_S11_EEEEENS4_13SM90_TMA_LOADENS4_14ComposedLayoutINS4_7SwizzleILi3ELi4ELi3EEENS4_18smem_ptr_flag_bitsILi16EEENSV_INS5_IJNSA_ILi8EEESG_EEENS5_IJSG_SB_EEEEEEEvNS4_8identityES14_NS15_INS16_ILi2ELi4ELi3EEENS18_ILi8EEES1D_EENS4_9Copy_AtomIJNS4_39AutoVectorizingCopyWithAssumedAlignmentILi128EEESK_EEES1F_EENS_8epilogue10collective6detail29Sm90TmaWarpSpecializedAdapterINS1P_15DefaultEpilogueISI_SJ_SJ_NS1O_6thread17LinearCombinationISI_Li1EffLNS1T_9ScaleType4KindE0ELNS_15FloatRoundStyleE2ESI_EENS1_15EpilogueDefaultEEEEEvvEEEEvNT_6ParamsE:
	.zero		2176


//--------------------- SYMBOLS --------------------------

	.type		.nv.reservedSmem.offset0,@object
	.size		.nv.reservedSmem.offset0,0x4
	.type		__assertfail,@function
